//
// Generated by NVIDIA NVVM Compiler
//
// Compiler Build ID: CL-36424714
// Cuda compilation tools, release 13.0, V13.0.88
// Based on NVVM 20.0.0
//

.version 9.0
.target sm_100
.address_size 64

	// .globl	_Z11kernelBombaPiiii
.extern .func  (.param .b32 func_retval0) vprintf
(
	.param .b64 vprintf_param_0,
	.param .b64 vprintf_param_1
)
;
.global .align 4 .b8 precalc_xorwow_matrix[102400];
.global .align 4 .b8 precalc_xorwow_offset_matrix[102400];
.global .align 4 .b8 mrg32k3aM1[2304];
.global .align 4 .b8 mrg32k3aM2[2304];
.global .align 4 .b8 mrg32k3aM1SubSeq[2016];
.global .align 4 .b8 mrg32k3aM2SubSeq[2016];
.global .align 4 .b8 mrg32k3aM1Seq[2304];
.global .align 4 .b8 mrg32k3aM2Seq[2304];
.const .align 8 .b8 __cr_lgamma_table[72];
.const .align 8 .u64 FILAS;
.const .align 8 .u64 COLUMNAS;
.global .align 1 .b8 $str[10] = {67, 79, 76, 79, 82, 32, 37, 100, 10};
.global .align 1 .b8 $str$1[38] = {10, 65, 118, 97, 110, 122, 97, 32, 97, 32, 108, 97, 32, 112, 111, 115, 32, 68, 69, 82, 69, 67, 72, 65, 32, 91, 37, 100, 93, 32, 104, 105, 108, 111, 32, 37, 100};
.global .align 1 .b8 $str$2[42] = {10, 67, 111, 110, 116, 105, 110, 117, 97, 32, 112, 111, 114, 32, 112, 111, 115, 105, 99, 105, 111, 110, 32, 40, 102, 105, 108, 97, 41, 32, 37, 100, 32, 104, 105, 108, 111, 32, 37, 100, 10};
.global .align 1 .b8 $str$3[58] = {10, 65, 118, 97, 110, 122, 97, 32, 97, 32, 108, 97, 32, 112, 111, 115, 32, 100, 101, 32, 65, 66, 65, 74, 79, 32, 91, 37, 100, 93, 32, 117, 108, 116, 105, 109, 97, 32, 112, 111, 115, 105, 99, 105, 111, 110, 32, 37, 100, 32, 104, 105, 108, 111, 32, 37, 100};
.global .align 1 .b8 $str$4[40] = {10, 65, 118, 97, 110, 122, 97, 32, 97, 32, 108, 97, 32, 112, 111, 115, 32, 73, 90, 81, 85, 73, 69, 82, 68, 65, 32, 91, 37, 100, 93, 32, 104, 105, 108, 111, 32, 37, 100};
.global .align 1 .b8 $str$5[56] = {10, 65, 118, 97, 110, 122, 97, 32, 97, 32, 108, 97, 32, 112, 111, 115, 32, 65, 82, 82, 73, 66, 65, 32, 91, 37, 100, 93, 32, 117, 108, 116, 105, 109, 97, 32, 112, 111, 115, 105, 99, 105, 111, 110, 32, 37, 100, 32, 104, 105, 108, 111, 32, 37, 100};
.global .align 1 .b8 $str$6[22] = {10, 78, 117, 109, 101, 114, 111, 32, 101, 108, 101, 109, 101, 110, 116, 111, 115, 32, 37, 100, 10};
.global .align 1 .b8 $str$7[23] = {10, 67, 97, 109, 105, 110, 111, 32, 69, 78, 67, 79, 78, 84, 82, 65, 68, 79, 32, 37, 100, 10};
.global .align 1 .b8 $str$8[44] = {10, 67, 97, 109, 105, 110, 111, 32, 110, 111, 32, 101, 110, 99, 111, 110, 116, 114, 97, 100, 111, 32, 100, 101, 115, 100, 101, 32, 108, 97, 32, 112, 111, 115, 105, 99, 105, 111, 110, 32, 37, 100, 10};
.global .align 1 .b8 $str$9[20] = {68, 69, 86, 95, 69, 78, 67, 79, 78, 84, 82, 65, 68, 79, 32, 37, 100, 32, 10};
.global .align 1 .b8 $str$10[15] = {68, 69, 86, 95, 73, 78, 68, 69, 88, 32, 37, 100, 32, 10};
.global .align 1 .b8 $str$11[54] = {86, 97, 108, 111, 114, 32, 100, 101, 108, 32, 99, 111, 110, 116, 97, 100, 111, 114, 32, 100, 101, 32, 102, 105, 108, 97, 32, 37, 100, 32, 121, 32, 99, 111, 110, 116, 97, 100, 111, 114, 32, 99, 111, 108, 117, 109, 110, 97, 32, 37, 100, 32, 10};
.global .align 1 .b8 $str$12[40] = {86, 97, 108, 111, 114, 32, 100, 101, 108, 32, 99, 111, 110, 116, 97, 100, 111, 114, 32, 100, 101, 32, 114, 111, 109, 112, 101, 99, 97, 98, 101, 122, 97, 115, 32, 37, 100, 32, 10};
.global .align 1 .b8 $str$13[46] = {83, 111, 121, 32, 101, 108, 32, 104, 105, 108, 111, 32, 37, 100, 32, 118, 111, 121, 32, 97, 32, 97, 99, 116, 117, 97, 108, 105, 122, 97, 114, 32, 101, 108, 32, 116, 97, 98, 108, 101, 114, 111, 32, 10, 32};

.visible .entry _Z11kernelBombaPiiii(
	.param .u64 .ptr .align 1 _Z11kernelBombaPiiii_param_0,
	.param .u32 _Z11kernelBombaPiiii_param_1,
	.param .u32 _Z11kernelBombaPiiii_param_2,
	.param .u32 _Z11kernelBombaPiiii_param_3
)
{
	.reg .pred 	%p<6>;
	.reg .b32 	%r<20>;
	.reg .b64 	%rd<7>;

	ld.param.u64 	%rd2, [_Z11kernelBombaPiiii_param_0];
	ld.param.u32 	%r5, [_Z11kernelBombaPiiii_param_1];
	ld.param.u32 	%r6, [_Z11kernelBombaPiiii_param_2];
	ld.param.u32 	%r7, [_Z11kernelBombaPiiii_param_3];
	cvta.to.global.u64 	%rd1, %rd2;
	mov.u32 	%r8, %ctaid.x;
	mov.u32 	%r9, %ntid.x;
	mov.u32 	%r10, %tid.x;
	mad.lo.s32 	%r1, %r8, %r9, %r10;
	div.s32 	%r2, %r1, %r6;
	mul.lo.s32 	%r11, %r2, %r6;
	sub.s32 	%r3, %r1, %r11;
	div.s32 	%r12, %r7, %r6;
	mul.lo.s32 	%r4, %r12, %r6;
	setp.eq.s32 	%p1, %r12, %r2;
	@%p1 bra 	$L__BB0_3;
	sub.s32 	%r13, %r7, %r4;
	setp.ne.s32 	%p2, %r13, %r3;
	not.b32 	%r14, %r2;
	shr.u32 	%r15, %r14, 31;
	setp.lt.s32 	%p3, %r5, %r15;
	or.pred  	%p4, %p3, %p2;
	@%p4 bra 	$L__BB0_4;
	not.b32 	%r16, %r3;
	shr.u32 	%r17, %r16, 31;
	setp.lt.s32 	%p5, %r6, %r17;
	@%p5 bra 	$L__BB0_4;
$L__BB0_3:
	mul.wide.s32 	%rd3, %r1, 4;
	add.s64 	%rd4, %rd1, %rd3;
	mov.b32 	%r18, -1;
	st.global.u32 	[%rd4], %r18;
$L__BB0_4:
	bar.sync 	0;
	mul.wide.s32 	%rd5, %r7, 4;
	add.s64 	%rd6, %rd1, %rd5;
	mov.b32 	%r19, -1;
	st.global.u32 	[%rd6], %r19;
	ret;

}
	// .globl	_Z9kernelTNTPiiii
.visible .entry _Z9kernelTNTPiiii(
	.param .u64 .ptr .align 1 _Z9kernelTNTPiiii_param_0,
	.param .u32 _Z9kernelTNTPiiii_param_1,
	.param .u32 _Z9kernelTNTPiiii_param_2,
	.param .u32 _Z9kernelTNTPiiii_param_3
)
{
	.reg .pred 	%p<8>;
	.reg .b32 	%r<28>;
	.reg .b64 	%rd<7>;

	ld.param.u64 	%rd2, [_Z9kernelTNTPiiii_param_0];
	ld.param.u32 	%r4, [_Z9kernelTNTPiiii_param_1];
	ld.param.u32 	%r5, [_Z9kernelTNTPiiii_param_2];
	ld.param.u32 	%r6, [_Z9kernelTNTPiiii_param_3];
	cvta.to.global.u64 	%rd1, %rd2;
	mov.u32 	%r7, %ctaid.x;
	mov.u32 	%r8, %ntid.x;
	mov.u32 	%r9, %tid.x;
	mad.lo.s32 	%r1, %r7, %r8, %r9;
	div.s32 	%r2, %r1, %r5;
	mul.lo.s32 	%r10, %r2, %r5;
	sub.s32 	%r11, %r1, %r10;
	div.s32 	%r12, %r6, %r5;
	mul.lo.s32 	%r13, %r12, %r5;
	sub.s32 	%r14, %r6, %r13;
	add.s32 	%r16, %r12, 4;
	add.s32 	%r17, %r14, 4;
	add.s32 	%r18, %r12, -4;
	add.s32 	%r19, %r14, -4;
	setp.le.s32 	%p1, %r18, %r2;
	selp.u32 	%r20, 1, 0, %p1;
	setp.lt.s32 	%p2, %r16, %r20;
	setp.le.s32 	%p3, %r19, %r11;
	selp.u32 	%r21, 1, 0, %p3;
	setp.lt.s32 	%p4, %r17, %r21;
	or.pred  	%p5, %p2, %p4;
	@%p5 bra 	$L__BB1_4;
	not.b32 	%r22, %r2;
	shr.u32 	%r23, %r22, 31;
	setp.lt.s32 	%p6, %r4, %r23;
	@%p6 bra 	$L__BB1_4;
	not.b32 	%r24, %r11;
	shr.u32 	%r25, %r24, 31;
	setp.lt.s32 	%p7, %r5, %r25;
	@%p7 bra 	$L__BB1_4;
	mul.wide.s32 	%rd3, %r1, 4;
	add.s64 	%rd4, %rd1, %rd3;
	mov.b32 	%r26, -1;
	st.global.u32 	[%rd4], %r26;
$L__BB1_4:
	bar.sync 	0;
	mul.wide.s32 	%rd5, %r6, 4;
	add.s64 	%rd6, %rd1, %rd5;
	mov.b32 	%r27, -1;
	st.global.u32 	[%rd6], %r27;
	ret;

}
	// .globl	_Z18kernelRompeCabezasPiiiii
.visible .entry _Z18kernelRompeCabezasPiiiii(
	.param .u64 .ptr .align 1 _Z18kernelRompeCabezasPiiiii_param_0,
	.param .u32 _Z18kernelRompeCabezasPiiiii_param_1,
	.param .u32 _Z18kernelRompeCabezasPiiiii_param_2,
	.param .u32 _Z18kernelRompeCabezasPiiiii_param_3,
	.param .u32 _Z18kernelRompeCabezasPiiiii_param_4
)
{
	.reg .pred 	%p<2>;
	.reg .b32 	%r<10>;
	.reg .b64 	%rd<7>;

	ld.param.u64 	%rd3, [_Z18kernelRompeCabezasPiiiii_param_0];
	ld.param.u32 	%r2, [_Z18kernelRompeCabezasPiiiii_param_3];
	ld.param.u32 	%r1, [_Z18kernelRompeCabezasPiiiii_param_4];
	cvta.to.global.u64 	%rd1, %rd3;
	mov.u32 	%r3, %ctaid.x;
	mov.u32 	%r4, %ntid.x;
	mov.u32 	%r5, %tid.x;
	mad.lo.s32 	%r6, %r3, %r4, %r5;
	mul.wide.s32 	%rd4, %r6, 4;
	add.s64 	%rd2, %rd1, %rd4;
	ld.global.u32 	%r7, [%rd2];
	setp.ne.s32 	%p1, %r7, %r2;
	@%p1 bra 	$L__BB2_2;
	mov.b32 	%r8, -1;
	st.global.u32 	[%rd2], %r8;
$L__BB2_2:
	bar.sync 	0;
	mul.wide.s32 	%rd5, %r1, 4;
	add.s64 	%rd6, %rd1, %rd5;
	mov.b32 	%r9, -1;
	st.global.u32 	[%rd6], %r9;
	ret;

}
	// .globl	_Z20kernelGenerarTableroPiii
.visible .entry _Z20kernelGenerarTableroPiii(
	.param .u64 .ptr .align 1 _Z20kernelGenerarTableroPiii_param_0,
	.param .u32 _Z20kernelGenerarTableroPiii_param_1,
	.param .u32 _Z20kernelGenerarTableroPiii_param_2
)
{
	.local .align 8 .b8 	__local_depot3[48];
	.reg .b64 	%SP;
	.reg .b64 	%SPL;
	.reg .pred 	%p<64>;
	.reg .b32 	%r<1200>;
	.reg .b64 	%rd<27>;

	mov.u64 	%SPL, __local_depot3;
	ld.param.u64 	%rd10, [_Z20kernelGenerarTableroPiii_param_0];
	ld.param.u32 	%r541, [_Z20kernelGenerarTableroPiii_param_1];
	ld.param.u32 	%r540, [_Z20kernelGenerarTableroPiii_param_2];
	add.u64 	%rd1, %SPL, 0;
	mov.u32 	%r542, %ctaid.x;
	mov.u32 	%r543, %ntid.x;
	mov.u32 	%r544, %tid.x;
	mad.lo.s32 	%r545, %r542, %r543, %r544;
	cvt.s64.s32 	%rd2, %r545;
	xor.b32  	%r546, %r541, -1429050551;
	mul.lo.s32 	%r547, %r546, 1099087573;
	setp.gt.s32 	%p1, %r541, -1;
	selp.b32 	%r548, -644748465, -1947113066, %p1;
	add.s32 	%r549, %r548, %r547;
	add.s32 	%r1, %r549, 6615241;
	add.s32 	%r936, %r547, 123456789;
	st.local.v2.u32 	[%rd1], {%r1, %r936};
	xor.b32  	%r550, %r547, 362436069;
	add.s32 	%r551, %r548, 521288629;
	st.local.v2.u32 	[%rd1+8], {%r550, %r551};
	xor.b32  	%r552, %r548, 88675123;
	add.s32 	%r932, %r547, 5783321;
	st.local.v2.u32 	[%rd1+16], {%r552, %r932};
	setp.eq.s32 	%p2, %r545, 0;
	@%p2 bra 	$L__BB3_115;
	mov.b32 	%r919, 0;
	mov.u64 	%rd26, %rd2;
$L__BB3_2:
	mov.u64 	%rd3, %rd26;
	and.b64  	%rd4, %rd3, 3;
	setp.eq.s64 	%p3, %rd4, 0;
	@%p3 bra 	$L__BB3_114;
	mul.wide.u32 	%rd12, %r919, 3200;
	mov.u64 	%rd13, precalc_xorwow_matrix;
	add.s64 	%rd5, %rd13, %rd12;
	mov.b32 	%r932, 0;
	mov.u32 	%r933, %r932;
	mov.u32 	%r934, %r932;
	mov.u32 	%r935, %r932;
	mov.u32 	%r936, %r932;
	mov.u32 	%r925, %r932;
$L__BB3_4:
	mul.wide.u32 	%rd14, %r925, 4;
	add.s64 	%rd15, %rd1, %rd14;
	ld.local.u32 	%r13, [%rd15+4];
	shl.b32 	%r14, %r925, 5;
	mov.b32 	%r931, 0;
$L__BB3_5:
	.pragma "nounroll";
	shr.u32 	%r556, %r13, %r931;
	and.b32  	%r557, %r556, 1;
	setp.eq.b32 	%p4, %r557, 1;
	not.pred 	%p5, %p4;
	add.s32 	%r558, %r14, %r931;
	mul.lo.s32 	%r559, %r558, 5;
	mul.wide.u32 	%rd16, %r559, 4;
	add.s64 	%rd6, %rd5, %rd16;
	@%p5 bra 	$L__BB3_7;
	ld.global.u32 	%r560, [%rd6];
	xor.b32  	%r936, %r936, %r560;
	ld.global.u32 	%r561, [%rd6+4];
	xor.b32  	%r935, %r935, %r561;
	ld.global.u32 	%r562, [%rd6+8];
	xor.b32  	%r934, %r934, %r562;
	ld.global.u32 	%r563, [%rd6+12];
	xor.b32  	%r933, %r933, %r563;
	ld.global.u32 	%r564, [%rd6+16];
	xor.b32  	%r932, %r932, %r564;
$L__BB3_7:
	and.b32  	%r566, %r556, 2;
	setp.eq.s32 	%p6, %r566, 0;
	@%p6 bra 	$L__BB3_9;
	ld.global.u32 	%r567, [%rd6+20];
	xor.b32  	%r936, %r936, %r567;
	ld.global.u32 	%r568, [%rd6+24];
	xor.b32  	%r935, %r935, %r568;
	ld.global.u32 	%r569, [%rd6+28];
	xor.b32  	%r934, %r934, %r569;
	ld.global.u32 	%r570, [%rd6+32];
	xor.b32  	%r933, %r933, %r570;
	ld.global.u32 	%r571, [%rd6+36];
	xor.b32  	%r932, %r932, %r571;
$L__BB3_9:
	and.b32  	%r573, %r556, 4;
	setp.eq.s32 	%p7, %r573, 0;
	@%p7 bra 	$L__BB3_11;
	ld.global.u32 	%r574, [%rd6+40];
	xor.b32  	%r936, %r936, %r574;
	ld.global.u32 	%r575, [%rd6+44];
	xor.b32  	%r935, %r935, %r575;
	ld.global.u32 	%r576, [%rd6+48];
	xor.b32  	%r934, %r934, %r576;
	ld.global.u32 	%r577, [%rd6+52];
	xor.b32  	%r933, %r933, %r577;
	ld.global.u32 	%r578, [%rd6+56];
	xor.b32  	%r932, %r932, %r578;
$L__BB3_11:
	and.b32  	%r580, %r556, 8;
	setp.eq.s32 	%p8, %r580, 0;
	@%p8 bra 	$L__BB3_13;
	ld.global.u32 	%r581, [%rd6+60];
	xor.b32  	%r936, %r936, %r581;
	ld.global.u32 	%r582, [%rd6+64];
	xor.b32  	%r935, %r935, %r582;
	ld.global.u32 	%r583, [%rd6+68];
	xor.b32  	%r934, %r934, %r583;
	ld.global.u32 	%r584, [%rd6+72];
	xor.b32  	%r933, %r933, %r584;
	ld.global.u32 	%r585, [%rd6+76];
	xor.b32  	%r932, %r932, %r585;
$L__BB3_13:
	and.b32  	%r587, %r556, 16;
	setp.eq.s32 	%p9, %r587, 0;
	@%p9 bra 	$L__BB3_15;
	ld.global.u32 	%r588, [%rd6+80];
	xor.b32  	%r936, %r936, %r588;
	ld.global.u32 	%r589, [%rd6+84];
	xor.b32  	%r935, %r935, %r589;
	ld.global.u32 	%r590, [%rd6+88];
	xor.b32  	%r934, %r934, %r590;
	ld.global.u32 	%r591, [%rd6+92];
	xor.b32  	%r933, %r933, %r591;
	ld.global.u32 	%r592, [%rd6+96];
	xor.b32  	%r932, %r932, %r592;
$L__BB3_15:
	and.b32  	%r594, %r556, 32;
	setp.eq.s32 	%p10, %r594, 0;
	@%p10 bra 	$L__BB3_17;
	ld.global.u32 	%r595, [%rd6+100];
	xor.b32  	%r936, %r936, %r595;
	ld.global.u32 	%r596, [%rd6+104];
	xor.b32  	%r935, %r935, %r596;
	ld.global.u32 	%r597, [%rd6+108];
	xor.b32  	%r934, %r934, %r597;
	ld.global.u32 	%r598, [%rd6+112];
	xor.b32  	%r933, %r933, %r598;
	ld.global.u32 	%r599, [%rd6+116];
	xor.b32  	%r932, %r932, %r599;
$L__BB3_17:
	and.b32  	%r601, %r556, 64;
	setp.eq.s32 	%p11, %r601, 0;
	@%p11 bra 	$L__BB3_19;
	ld.global.u32 	%r602, [%rd6+120];
	xor.b32  	%r936, %r936, %r602;
	ld.global.u32 	%r603, [%rd6+124];
	xor.b32  	%r935, %r935, %r603;
	ld.global.u32 	%r604, [%rd6+128];
	xor.b32  	%r934, %r934, %r604;
	ld.global.u32 	%r605, [%rd6+132];
	xor.b32  	%r933, %r933, %r605;
	ld.global.u32 	%r606, [%rd6+136];
	xor.b32  	%r932, %r932, %r606;
$L__BB3_19:
	and.b32  	%r608, %r556, 128;
	setp.eq.s32 	%p12, %r608, 0;
	@%p12 bra 	$L__BB3_21;
	ld.global.u32 	%r609, [%rd6+140];
	xor.b32  	%r936, %r936, %r609;
	ld.global.u32 	%r610, [%rd6+144];
	xor.b32  	%r935, %r935, %r610;
	ld.global.u32 	%r611, [%rd6+148];
	xor.b32  	%r934, %r934, %r611;
	ld.global.u32 	%r612, [%rd6+152];
	xor.b32  	%r933, %r933, %r612;
	ld.global.u32 	%r613, [%rd6+156];
	xor.b32  	%r932, %r932, %r613;
$L__BB3_21:
	and.b32  	%r615, %r556, 256;
	setp.eq.s32 	%p13, %r615, 0;
	@%p13 bra 	$L__BB3_23;
	ld.global.u32 	%r616, [%rd6+160];
	xor.b32  	%r936, %r936, %r616;
	ld.global.u32 	%r617, [%rd6+164];
	xor.b32  	%r935, %r935, %r617;
	ld.global.u32 	%r618, [%rd6+168];
	xor.b32  	%r934, %r934, %r618;
	ld.global.u32 	%r619, [%rd6+172];
	xor.b32  	%r933, %r933, %r619;
	ld.global.u32 	%r620, [%rd6+176];
	xor.b32  	%r932, %r932, %r620;
$L__BB3_23:
	and.b32  	%r622, %r556, 512;
	setp.eq.s32 	%p14, %r622, 0;
	@%p14 bra 	$L__BB3_25;
	ld.global.u32 	%r623, [%rd6+180];
	xor.b32  	%r936, %r936, %r623;
	ld.global.u32 	%r624, [%rd6+184];
	xor.b32  	%r935, %r935, %r624;
	ld.global.u32 	%r625, [%rd6+188];
	xor.b32  	%r934, %r934, %r625;
	ld.global.u32 	%r626, [%rd6+192];
	xor.b32  	%r933, %r933, %r626;
	ld.global.u32 	%r627, [%rd6+196];
	xor.b32  	%r932, %r932, %r627;
$L__BB3_25:
	and.b32  	%r629, %r556, 1024;
	setp.eq.s32 	%p15, %r629, 0;
	@%p15 bra 	$L__BB3_27;
	ld.global.u32 	%r630, [%rd6+200];
	xor.b32  	%r936, %r936, %r630;
	ld.global.u32 	%r631, [%rd6+204];
	xor.b32  	%r935, %r935, %r631;
	ld.global.u32 	%r632, [%rd6+208];
	xor.b32  	%r934, %r934, %r632;
	ld.global.u32 	%r633, [%rd6+212];
	xor.b32  	%r933, %r933, %r633;
	ld.global.u32 	%r634, [%rd6+216];
	xor.b32  	%r932, %r932, %r634;
$L__BB3_27:
	and.b32  	%r636, %r556, 2048;
	setp.eq.s32 	%p16, %r636, 0;
	@%p16 bra 	$L__BB3_29;
	ld.global.u32 	%r637, [%rd6+220];
	xor.b32  	%r936, %r936, %r637;
	ld.global.u32 	%r638, [%rd6+224];
	xor.b32  	%r935, %r935, %r638;
	ld.global.u32 	%r639, [%rd6+228];
	xor.b32  	%r934, %r934, %r639;
	ld.global.u32 	%r640, [%rd6+232];
	xor.b32  	%r933, %r933, %r640;
	ld.global.u32 	%r641, [%rd6+236];
	xor.b32  	%r932, %r932, %r641;
$L__BB3_29:
	and.b32  	%r643, %r556, 4096;
	setp.eq.s32 	%p17, %r643, 0;
	@%p17 bra 	$L__BB3_31;
	ld.global.u32 	%r644, [%rd6+240];
	xor.b32  	%r936, %r936, %r644;
	ld.global.u32 	%r645, [%rd6+244];
	xor.b32  	%r935, %r935, %r645;
	ld.global.u32 	%r646, [%rd6+248];
	xor.b32  	%r934, %r934, %r646;
	ld.global.u32 	%r647, [%rd6+252];
	xor.b32  	%r933, %r933, %r647;
	ld.global.u32 	%r648, [%rd6+256];
	xor.b32  	%r932, %r932, %r648;
$L__BB3_31:
	and.b32  	%r650, %r556, 8192;
	setp.eq.s32 	%p18, %r650, 0;
	@%p18 bra 	$L__BB3_33;
	ld.global.u32 	%r651, [%rd6+260];
	xor.b32  	%r936, %r936, %r651;
	ld.global.u32 	%r652, [%rd6+264];
	xor.b32  	%r935, %r935, %r652;
	ld.global.u32 	%r653, [%rd6+268];
	xor.b32  	%r934, %r934, %r653;
	ld.global.u32 	%r654, [%rd6+272];
	xor.b32  	%r933, %r933, %r654;
	ld.global.u32 	%r655, [%rd6+276];
	xor.b32  	%r932, %r932, %r655;
$L__BB3_33:
	and.b32  	%r657, %r556, 16384;
	setp.eq.s32 	%p19, %r657, 0;
	@%p19 bra 	$L__BB3_35;
	ld.global.u32 	%r658, [%rd6+280];
	xor.b32  	%r936, %r936, %r658;
	ld.global.u32 	%r659, [%rd6+284];
	xor.b32  	%r935, %r935, %r659;
	ld.global.u32 	%r660, [%rd6+288];
	xor.b32  	%r934, %r934, %r660;
	ld.global.u32 	%r661, [%rd6+292];
	xor.b32  	%r933, %r933, %r661;
	ld.global.u32 	%r662, [%rd6+296];
	xor.b32  	%r932, %r932, %r662;
$L__BB3_35:
	and.b32  	%r664, %r556, 32768;
	setp.eq.s32 	%p20, %r664, 0;
	@%p20 bra 	$L__BB3_37;
	ld.global.u32 	%r665, [%rd6+300];
	xor.b32  	%r936, %r936, %r665;
	ld.global.u32 	%r666, [%rd6+304];
	xor.b32  	%r935, %r935, %r666;
	ld.global.u32 	%r667, [%rd6+308];
	xor.b32  	%r934, %r934, %r667;
	ld.global.u32 	%r668, [%rd6+312];
	xor.b32  	%r933, %r933, %r668;
	ld.global.u32 	%r669, [%rd6+316];
	xor.b32  	%r932, %r932, %r669;
$L__BB3_37:
	add.s32 	%r931, %r931, 16;
	setp.ne.s32 	%p21, %r931, 32;
	@%p21 bra 	$L__BB3_5;
	mad.lo.s32 	%r670, %r925, -31, %r14;
	add.s32 	%r925, %r670, 1;
	setp.ne.s32 	%p22, %r925, 5;
	@%p22 bra 	$L__BB3_4;
	st.local.u32 	[%rd1+4], %r936;
	st.local.v2.u32 	[%rd1+8], {%r935, %r934};
	st.local.v2.u32 	[%rd1+16], {%r933, %r932};
	setp.eq.s64 	%p23, %rd4, 1;
	@%p23 bra 	$L__BB3_114;
	mov.b32 	%r932, 0;
	mov.u32 	%r1025, %r932;
	mov.u32 	%r1026, %r932;
	mov.u32 	%r1027, %r932;
	mov.u32 	%r936, %r932;
	mov.u32 	%r1017, %r932;
$L__BB3_41:
	mul.wide.u32 	%rd17, %r1017, 4;
	add.s64 	%rd18, %rd1, %rd17;
	ld.local.u32 	%r189, [%rd18+4];
	shl.b32 	%r190, %r1017, 5;
	mov.b32 	%r1023, 0;
$L__BB3_42:
	.pragma "nounroll";
	shr.u32 	%r673, %r189, %r1023;
	and.b32  	%r674, %r673, 1;
	setp.eq.b32 	%p24, %r674, 1;
	not.pred 	%p25, %p24;
	add.s32 	%r675, %r190, %r1023;
	mul.lo.s32 	%r676, %r675, 5;
	mul.wide.u32 	%rd19, %r676, 4;
	add.s64 	%rd7, %rd5, %rd19;
	@%p25 bra 	$L__BB3_44;
	ld.global.u32 	%r677, [%rd7];
	xor.b32  	%r936, %r936, %r677;
	ld.global.u32 	%r678, [%rd7+4];
	xor.b32  	%r1027, %r1027, %r678;
	ld.global.u32 	%r679, [%rd7+8];
	xor.b32  	%r1026, %r1026, %r679;
	ld.global.u32 	%r680, [%rd7+12];
	xor.b32  	%r1025, %r1025, %r680;
	ld.global.u32 	%r681, [%rd7+16];
	xor.b32  	%r932, %r932, %r681;
$L__BB3_44:
	and.b32  	%r683, %r673, 2;
	setp.eq.s32 	%p26, %r683, 0;
	@%p26 bra 	$L__BB3_46;
	ld.global.u32 	%r684, [%rd7+20];
	xor.b32  	%r936, %r936, %r684;
	ld.global.u32 	%r685, [%rd7+24];
	xor.b32  	%r1027, %r1027, %r685;
	ld.global.u32 	%r686, [%rd7+28];
	xor.b32  	%r1026, %r1026, %r686;
	ld.global.u32 	%r687, [%rd7+32];
	xor.b32  	%r1025, %r1025, %r687;
	ld.global.u32 	%r688, [%rd7+36];
	xor.b32  	%r932, %r932, %r688;
$L__BB3_46:
	and.b32  	%r690, %r673, 4;
	setp.eq.s32 	%p27, %r690, 0;
	@%p27 bra 	$L__BB3_48;
	ld.global.u32 	%r691, [%rd7+40];
	xor.b32  	%r936, %r936, %r691;
	ld.global.u32 	%r692, [%rd7+44];
	xor.b32  	%r1027, %r1027, %r692;
	ld.global.u32 	%r693, [%rd7+48];
	xor.b32  	%r1026, %r1026, %r693;
	ld.global.u32 	%r694, [%rd7+52];
	xor.b32  	%r1025, %r1025, %r694;
	ld.global.u32 	%r695, [%rd7+56];
	xor.b32  	%r932, %r932, %r695;
$L__BB3_48:
	and.b32  	%r697, %r673, 8;
	setp.eq.s32 	%p28, %r697, 0;
	@%p28 bra 	$L__BB3_50;
	ld.global.u32 	%r698, [%rd7+60];
	xor.b32  	%r936, %r936, %r698;
	ld.global.u32 	%r699, [%rd7+64];
	xor.b32  	%r1027, %r1027, %r699;
	ld.global.u32 	%r700, [%rd7+68];
	xor.b32  	%r1026, %r1026, %r700;
	ld.global.u32 	%r701, [%rd7+72];
	xor.b32  	%r1025, %r1025, %r701;
	ld.global.u32 	%r702, [%rd7+76];
	xor.b32  	%r932, %r932, %r702;
$L__BB3_50:
	and.b32  	%r704, %r673, 16;
	setp.eq.s32 	%p29, %r704, 0;
	@%p29 bra 	$L__BB3_52;
	ld.global.u32 	%r705, [%rd7+80];
	xor.b32  	%r936, %r936, %r705;
	ld.global.u32 	%r706, [%rd7+84];
	xor.b32  	%r1027, %r1027, %r706;
	ld.global.u32 	%r707, [%rd7+88];
	xor.b32  	%r1026, %r1026, %r707;
	ld.global.u32 	%r708, [%rd7+92];
	xor.b32  	%r1025, %r1025, %r708;
	ld.global.u32 	%r709, [%rd7+96];
	xor.b32  	%r932, %r932, %r709;
$L__BB3_52:
	and.b32  	%r711, %r673, 32;
	setp.eq.s32 	%p30, %r711, 0;
	@%p30 bra 	$L__BB3_54;
	ld.global.u32 	%r712, [%rd7+100];
	xor.b32  	%r936, %r936, %r712;
	ld.global.u32 	%r713, [%rd7+104];
	xor.b32  	%r1027, %r1027, %r713;
	ld.global.u32 	%r714, [%rd7+108];
	xor.b32  	%r1026, %r1026, %r714;
	ld.global.u32 	%r715, [%rd7+112];
	xor.b32  	%r1025, %r1025, %r715;
	ld.global.u32 	%r716, [%rd7+116];
	xor.b32  	%r932, %r932, %r716;
$L__BB3_54:
	and.b32  	%r718, %r673, 64;
	setp.eq.s32 	%p31, %r718, 0;
	@%p31 bra 	$L__BB3_56;
	ld.global.u32 	%r719, [%rd7+120];
	xor.b32  	%r936, %r936, %r719;
	ld.global.u32 	%r720, [%rd7+124];
	xor.b32  	%r1027, %r1027, %r720;
	ld.global.u32 	%r721, [%rd7+128];
	xor.b32  	%r1026, %r1026, %r721;
	ld.global.u32 	%r722, [%rd7+132];
	xor.b32  	%r1025, %r1025, %r722;
	ld.global.u32 	%r723, [%rd7+136];
	xor.b32  	%r932, %r932, %r723;
$L__BB3_56:
	and.b32  	%r725, %r673, 128;
	setp.eq.s32 	%p32, %r725, 0;
	@%p32 bra 	$L__BB3_58;
	ld.global.u32 	%r726, [%rd7+140];
	xor.b32  	%r936, %r936, %r726;
	ld.global.u32 	%r727, [%rd7+144];
	xor.b32  	%r1027, %r1027, %r727;
	ld.global.u32 	%r728, [%rd7+148];
	xor.b32  	%r1026, %r1026, %r728;
	ld.global.u32 	%r729, [%rd7+152];
	xor.b32  	%r1025, %r1025, %r729;
	ld.global.u32 	%r730, [%rd7+156];
	xor.b32  	%r932, %r932, %r730;
$L__BB3_58:
	and.b32  	%r732, %r673, 256;
	setp.eq.s32 	%p33, %r732, 0;
	@%p33 bra 	$L__BB3_60;
	ld.global.u32 	%r733, [%rd7+160];
	xor.b32  	%r936, %r936, %r733;
	ld.global.u32 	%r734, [%rd7+164];
	xor.b32  	%r1027, %r1027, %r734;
	ld.global.u32 	%r735, [%rd7+168];
	xor.b32  	%r1026, %r1026, %r735;
	ld.global.u32 	%r736, [%rd7+172];
	xor.b32  	%r1025, %r1025, %r736;
	ld.global.u32 	%r737, [%rd7+176];
	xor.b32  	%r932, %r932, %r737;
$L__BB3_60:
	and.b32  	%r739, %r673, 512;
	setp.eq.s32 	%p34, %r739, 0;
	@%p34 bra 	$L__BB3_62;
	ld.global.u32 	%r740, [%rd7+180];
	xor.b32  	%r936, %r936, %r740;
	ld.global.u32 	%r741, [%rd7+184];
	xor.b32  	%r1027, %r1027, %r741;
	ld.global.u32 	%r742, [%rd7+188];
	xor.b32  	%r1026, %r1026, %r742;
	ld.global.u32 	%r743, [%rd7+192];
	xor.b32  	%r1025, %r1025, %r743;
	ld.global.u32 	%r744, [%rd7+196];
	xor.b32  	%r932, %r932, %r744;
$L__BB3_62:
	and.b32  	%r746, %r673, 1024;
	setp.eq.s32 	%p35, %r746, 0;
	@%p35 bra 	$L__BB3_64;
	ld.global.u32 	%r747, [%rd7+200];
	xor.b32  	%r936, %r936, %r747;
	ld.global.u32 	%r748, [%rd7+204];
	xor.b32  	%r1027, %r1027, %r748;
	ld.global.u32 	%r749, [%rd7+208];
	xor.b32  	%r1026, %r1026, %r749;
	ld.global.u32 	%r750, [%rd7+212];
	xor.b32  	%r1025, %r1025, %r750;
	ld.global.u32 	%r751, [%rd7+216];
	xor.b32  	%r932, %r932, %r751;
$L__BB3_64:
	and.b32  	%r753, %r673, 2048;
	setp.eq.s32 	%p36, %r753, 0;
	@%p36 bra 	$L__BB3_66;
	ld.global.u32 	%r754, [%rd7+220];
	xor.b32  	%r936, %r936, %r754;
	ld.global.u32 	%r755, [%rd7+224];
	xor.b32  	%r1027, %r1027, %r755;
	ld.global.u32 	%r756, [%rd7+228];
	xor.b32  	%r1026, %r1026, %r756;
	ld.global.u32 	%r757, [%rd7+232];
	xor.b32  	%r1025, %r1025, %r757;
	ld.global.u32 	%r758, [%rd7+236];
	xor.b32  	%r932, %r932, %r758;
$L__BB3_66:
	and.b32  	%r760, %r673, 4096;
	setp.eq.s32 	%p37, %r760, 0;
	@%p37 bra 	$L__BB3_68;
	ld.global.u32 	%r761, [%rd7+240];
	xor.b32  	%r936, %r936, %r761;
	ld.global.u32 	%r762, [%rd7+244];
	xor.b32  	%r1027, %r1027, %r762;
	ld.global.u32 	%r763, [%rd7+248];
	xor.b32  	%r1026, %r1026, %r763;
	ld.global.u32 	%r764, [%rd7+252];
	xor.b32  	%r1025, %r1025, %r764;
	ld.global.u32 	%r765, [%rd7+256];
	xor.b32  	%r932, %r932, %r765;
$L__BB3_68:
	and.b32  	%r767, %r673, 8192;
	setp.eq.s32 	%p38, %r767, 0;
	@%p38 bra 	$L__BB3_70;
	ld.global.u32 	%r768, [%rd7+260];
	xor.b32  	%r936, %r936, %r768;
	ld.global.u32 	%r769, [%rd7+264];
	xor.b32  	%r1027, %r1027, %r769;
	ld.global.u32 	%r770, [%rd7+268];
	xor.b32  	%r1026, %r1026, %r770;
	ld.global.u32 	%r771, [%rd7+272];
	xor.b32  	%r1025, %r1025, %r771;
	ld.global.u32 	%r772, [%rd7+276];
	xor.b32  	%r932, %r932, %r772;
$L__BB3_70:
	and.b32  	%r774, %r673, 16384;
	setp.eq.s32 	%p39, %r774, 0;
	@%p39 bra 	$L__BB3_72;
	ld.global.u32 	%r775, [%rd7+280];
	xor.b32  	%r936, %r936, %r775;
	ld.global.u32 	%r776, [%rd7+284];
	xor.b32  	%r1027, %r1027, %r776;
	ld.global.u32 	%r777, [%rd7+288];
	xor.b32  	%r1026, %r1026, %r777;
	ld.global.u32 	%r778, [%rd7+292];
	xor.b32  	%r1025, %r1025, %r778;
	ld.global.u32 	%r779, [%rd7+296];
	xor.b32  	%r932, %r932, %r779;
$L__BB3_72:
	and.b32  	%r781, %r673, 32768;
	setp.eq.s32 	%p40, %r781, 0;
	@%p40 bra 	$L__BB3_74;
	ld.global.u32 	%r782, [%rd7+300];
	xor.b32  	%r936, %r936, %r782;
	ld.global.u32 	%r783, [%rd7+304];
	xor.b32  	%r1027, %r1027, %r783;
	ld.global.u32 	%r784, [%rd7+308];
	xor.b32  	%r1026, %r1026, %r784;
	ld.global.u32 	%r785, [%rd7+312];
	xor.b32  	%r1025, %r1025, %r785;
	ld.global.u32 	%r786, [%rd7+316];
	xor.b32  	%r932, %r932, %r786;
$L__BB3_74:
	add.s32 	%r1023, %r1023, 16;
	setp.ne.s32 	%p41, %r1023, 32;
	@%p41 bra 	$L__BB3_42;
	mad.lo.s32 	%r787, %r1017, -31, %r190;
	add.s32 	%r1017, %r787, 1;
	setp.ne.s32 	%p42, %r1017, 5;
	@%p42 bra 	$L__BB3_41;
	st.local.u32 	[%rd1+4], %r936;
	st.local.v2.u32 	[%rd1+8], {%r1027, %r1026};
	st.local.v2.u32 	[%rd1+16], {%r1025, %r932};
	setp.ne.s64 	%p43, %rd4, 3;
	@%p43 bra 	$L__BB3_114;
	mov.b32 	%r932, 0;
	mov.u32 	%r1117, %r932;
	mov.u32 	%r1118, %r932;
	mov.u32 	%r1119, %r932;
	mov.u32 	%r936, %r932;
	mov.u32 	%r1109, %r932;
$L__BB3_78:
	mul.wide.u32 	%rd20, %r1109, 4;
	add.s64 	%rd21, %rd1, %rd20;
	ld.local.u32 	%r365, [%rd21+4];
	shl.b32 	%r366, %r1109, 5;
	mov.b32 	%r1115, 0;
$L__BB3_79:
	.pragma "nounroll";
	shr.u32 	%r790, %r365, %r1115;
	and.b32  	%r791, %r790, 1;
	setp.eq.b32 	%p44, %r791, 1;
	not.pred 	%p45, %p44;
	add.s32 	%r792, %r366, %r1115;
	mul.lo.s32 	%r793, %r792, 5;
	mul.wide.u32 	%rd22, %r793, 4;
	add.s64 	%rd8, %rd5, %rd22;
	@%p45 bra 	$L__BB3_81;
	ld.global.u32 	%r794, [%rd8];
	xor.b32  	%r936, %r936, %r794;
	ld.global.u32 	%r795, [%rd8+4];
	xor.b32  	%r1119, %r1119, %r795;
	ld.global.u32 	%r796, [%rd8+8];
	xor.b32  	%r1118, %r1118, %r796;
	ld.global.u32 	%r797, [%rd8+12];
	xor.b32  	%r1117, %r1117, %r797;
	ld.global.u32 	%r798, [%rd8+16];
	xor.b32  	%r932, %r932, %r798;
$L__BB3_81:
	and.b32  	%r800, %r790, 2;
	setp.eq.s32 	%p46, %r800, 0;
	@%p46 bra 	$L__BB3_83;
	ld.global.u32 	%r801, [%rd8+20];
	xor.b32  	%r936, %r936, %r801;
	ld.global.u32 	%r802, [%rd8+24];
	xor.b32  	%r1119, %r1119, %r802;
	ld.global.u32 	%r803, [%rd8+28];
	xor.b32  	%r1118, %r1118, %r803;
	ld.global.u32 	%r804, [%rd8+32];
	xor.b32  	%r1117, %r1117, %r804;
	ld.global.u32 	%r805, [%rd8+36];
	xor.b32  	%r932, %r932, %r805;
$L__BB3_83:
	and.b32  	%r807, %r790, 4;
	setp.eq.s32 	%p47, %r807, 0;
	@%p47 bra 	$L__BB3_85;
	ld.global.u32 	%r808, [%rd8+40];
	xor.b32  	%r936, %r936, %r808;
	ld.global.u32 	%r809, [%rd8+44];
	xor.b32  	%r1119, %r1119, %r809;
	ld.global.u32 	%r810, [%rd8+48];
	xor.b32  	%r1118, %r1118, %r810;
	ld.global.u32 	%r811, [%rd8+52];
	xor.b32  	%r1117, %r1117, %r811;
	ld.global.u32 	%r812, [%rd8+56];
	xor.b32  	%r932, %r932, %r812;
$L__BB3_85:
	and.b32  	%r814, %r790, 8;
	setp.eq.s32 	%p48, %r814, 0;
	@%p48 bra 	$L__BB3_87;
	ld.global.u32 	%r815, [%rd8+60];
	xor.b32  	%r936, %r936, %r815;
	ld.global.u32 	%r816, [%rd8+64];
	xor.b32  	%r1119, %r1119, %r816;
	ld.global.u32 	%r817, [%rd8+68];
	xor.b32  	%r1118, %r1118, %r817;
	ld.global.u32 	%r818, [%rd8+72];
	xor.b32  	%r1117, %r1117, %r818;
	ld.global.u32 	%r819, [%rd8+76];
	xor.b32  	%r932, %r932, %r819;
$L__BB3_87:
	and.b32  	%r821, %r790, 16;
	setp.eq.s32 	%p49, %r821, 0;
	@%p49 bra 	$L__BB3_89;
	ld.global.u32 	%r822, [%rd8+80];
	xor.b32  	%r936, %r936, %r822;
	ld.global.u32 	%r823, [%rd8+84];
	xor.b32  	%r1119, %r1119, %r823;
	ld.global.u32 	%r824, [%rd8+88];
	xor.b32  	%r1118, %r1118, %r824;
	ld.global.u32 	%r825, [%rd8+92];
	xor.b32  	%r1117, %r1117, %r825;
	ld.global.u32 	%r826, [%rd8+96];
	xor.b32  	%r932, %r932, %r826;
$L__BB3_89:
	and.b32  	%r828, %r790, 32;
	setp.eq.s32 	%p50, %r828, 0;
	@%p50 bra 	$L__BB3_91;
	ld.global.u32 	%r829, [%rd8+100];
	xor.b32  	%r936, %r936, %r829;
	ld.global.u32 	%r830, [%rd8+104];
	xor.b32  	%r1119, %r1119, %r830;
	ld.global.u32 	%r831, [%rd8+108];
	xor.b32  	%r1118, %r1118, %r831;
	ld.global.u32 	%r832, [%rd8+112];
	xor.b32  	%r1117, %r1117, %r832;
	ld.global.u32 	%r833, [%rd8+116];
	xor.b32  	%r932, %r932, %r833;
$L__BB3_91:
	and.b32  	%r835, %r790, 64;
	setp.eq.s32 	%p51, %r835, 0;
	@%p51 bra 	$L__BB3_93;
	ld.global.u32 	%r836, [%rd8+120];
	xor.b32  	%r936, %r936, %r836;
	ld.global.u32 	%r837, [%rd8+124];
	xor.b32  	%r1119, %r1119, %r837;
	ld.global.u32 	%r838, [%rd8+128];
	xor.b32  	%r1118, %r1118, %r838;
	ld.global.u32 	%r839, [%rd8+132];
	xor.b32  	%r1117, %r1117, %r839;
	ld.global.u32 	%r840, [%rd8+136];
	xor.b32  	%r932, %r932, %r840;
$L__BB3_93:
	and.b32  	%r842, %r790, 128;
	setp.eq.s32 	%p52, %r842, 0;
	@%p52 bra 	$L__BB3_95;
	ld.global.u32 	%r843, [%rd8+140];
	xor.b32  	%r936, %r936, %r843;
	ld.global.u32 	%r844, [%rd8+144];
	xor.b32  	%r1119, %r1119, %r844;
	ld.global.u32 	%r845, [%rd8+148];
	xor.b32  	%r1118, %r1118, %r845;
	ld.global.u32 	%r846, [%rd8+152];
	xor.b32  	%r1117, %r1117, %r846;
	ld.global.u32 	%r847, [%rd8+156];
	xor.b32  	%r932, %r932, %r847;
$L__BB3_95:
	and.b32  	%r849, %r790, 256;
	setp.eq.s32 	%p53, %r849, 0;
	@%p53 bra 	$L__BB3_97;
	ld.global.u32 	%r850, [%rd8+160];
	xor.b32  	%r936, %r936, %r850;
	ld.global.u32 	%r851, [%rd8+164];
	xor.b32  	%r1119, %r1119, %r851;
	ld.global.u32 	%r852, [%rd8+168];
	xor.b32  	%r1118, %r1118, %r852;
	ld.global.u32 	%r853, [%rd8+172];
	xor.b32  	%r1117, %r1117, %r853;
	ld.global.u32 	%r854, [%rd8+176];
	xor.b32  	%r932, %r932, %r854;
$L__BB3_97:
	and.b32  	%r856, %r790, 512;
	setp.eq.s32 	%p54, %r856, 0;
	@%p54 bra 	$L__BB3_99;
	ld.global.u32 	%r857, [%rd8+180];
	xor.b32  	%r936, %r936, %r857;
	ld.global.u32 	%r858, [%rd8+184];
	xor.b32  	%r1119, %r1119, %r858;
	ld.global.u32 	%r859, [%rd8+188];
	xor.b32  	%r1118, %r1118, %r859;
	ld.global.u32 	%r860, [%rd8+192];
	xor.b32  	%r1117, %r1117, %r860;
	ld.global.u32 	%r861, [%rd8+196];
	xor.b32  	%r932, %r932, %r861;
$L__BB3_99:
	and.b32  	%r863, %r790, 1024;
	setp.eq.s32 	%p55, %r863, 0;
	@%p55 bra 	$L__BB3_101;
	ld.global.u32 	%r864, [%rd8+200];
	xor.b32  	%r936, %r936, %r864;
	ld.global.u32 	%r865, [%rd8+204];
	xor.b32  	%r1119, %r1119, %r865;
	ld.global.u32 	%r866, [%rd8+208];
	xor.b32  	%r1118, %r1118, %r866;
	ld.global.u32 	%r867, [%rd8+212];
	xor.b32  	%r1117, %r1117, %r867;
	ld.global.u32 	%r868, [%rd8+216];
	xor.b32  	%r932, %r932, %r868;
$L__BB3_101:
	and.b32  	%r870, %r790, 2048;
	setp.eq.s32 	%p56, %r870, 0;
	@%p56 bra 	$L__BB3_103;
	ld.global.u32 	%r871, [%rd8+220];
	xor.b32  	%r936, %r936, %r871;
	ld.global.u32 	%r872, [%rd8+224];
	xor.b32  	%r1119, %r1119, %r872;
	ld.global.u32 	%r873, [%rd8+228];
	xor.b32  	%r1118, %r1118, %r873;
	ld.global.u32 	%r874, [%rd8+232];
	xor.b32  	%r1117, %r1117, %r874;
	ld.global.u32 	%r875, [%rd8+236];
	xor.b32  	%r932, %r932, %r875;
$L__BB3_103:
	and.b32  	%r877, %r790, 4096;
	setp.eq.s32 	%p57, %r877, 0;
	@%p57 bra 	$L__BB3_105;
	ld.global.u32 	%r878, [%rd8+240];
	xor.b32  	%r936, %r936, %r878;
	ld.global.u32 	%r879, [%rd8+244];
	xor.b32  	%r1119, %r1119, %r879;
	ld.global.u32 	%r880, [%rd8+248];
	xor.b32  	%r1118, %r1118, %r880;
	ld.global.u32 	%r881, [%rd8+252];
	xor.b32  	%r1117, %r1117, %r881;
	ld.global.u32 	%r882, [%rd8+256];
	xor.b32  	%r932, %r932, %r882;
$L__BB3_105:
	and.b32  	%r884, %r790, 8192;
	setp.eq.s32 	%p58, %r884, 0;
	@%p58 bra 	$L__BB3_107;
	ld.global.u32 	%r885, [%rd8+260];
	xor.b32  	%r936, %r936, %r885;
	ld.global.u32 	%r886, [%rd8+264];
	xor.b32  	%r1119, %r1119, %r886;
	ld.global.u32 	%r887, [%rd8+268];
	xor.b32  	%r1118, %r1118, %r887;
	ld.global.u32 	%r888, [%rd8+272];
	xor.b32  	%r1117, %r1117, %r888;
	ld.global.u32 	%r889, [%rd8+276];
	xor.b32  	%r932, %r932, %r889;
$L__BB3_107:
	and.b32  	%r891, %r790, 16384;
	setp.eq.s32 	%p59, %r891, 0;
	@%p59 bra 	$L__BB3_109;
	ld.global.u32 	%r892, [%rd8+280];
	xor.b32  	%r936, %r936, %r892;
	ld.global.u32 	%r893, [%rd8+284];
	xor.b32  	%r1119, %r1119, %r893;
	ld.global.u32 	%r894, [%rd8+288];
	xor.b32  	%r1118, %r1118, %r894;
	ld.global.u32 	%r895, [%rd8+292];
	xor.b32  	%r1117, %r1117, %r895;
	ld.global.u32 	%r896, [%rd8+296];
	xor.b32  	%r932, %r932, %r896;
$L__BB3_109:
	and.b32  	%r898, %r790, 32768;
	setp.eq.s32 	%p60, %r898, 0;
	@%p60 bra 	$L__BB3_111;
	ld.global.u32 	%r899, [%rd8+300];
	xor.b32  	%r936, %r936, %r899;
	ld.global.u32 	%r900, [%rd8+304];
	xor.b32  	%r1119, %r1119, %r900;
	ld.global.u32 	%r901, [%rd8+308];
	xor.b32  	%r1118, %r1118, %r901;
	ld.global.u32 	%r902, [%rd8+312];
	xor.b32  	%r1117, %r1117, %r902;
	ld.global.u32 	%r903, [%rd8+316];
	xor.b32  	%r932, %r932, %r903;
$L__BB3_111:
	add.s32 	%r1115, %r1115, 16;
	setp.ne.s32 	%p61, %r1115, 32;
	@%p61 bra 	$L__BB3_79;
	mad.lo.s32 	%r904, %r1109, -31, %r366;
	add.s32 	%r1109, %r904, 1;
	setp.ne.s32 	%p62, %r1109, 5;
	@%p62 bra 	$L__BB3_78;
	st.local.u32 	[%rd1+4], %r936;
	st.local.v2.u32 	[%rd1+8], {%r1119, %r1118};
	st.local.v2.u32 	[%rd1+16], {%r1117, %r932};
$L__BB3_114:
	shr.u64 	%rd26, %rd3, 2;
	add.s32 	%r919, %r919, 1;
	setp.gt.u64 	%p63, %rd3, 3;
	@%p63 bra 	$L__BB3_2;
$L__BB3_115:
	cvta.to.global.u64 	%rd23, %rd10;
	shr.u32 	%r905, %r936, 2;
	xor.b32  	%r906, %r905, %r936;
	shl.b32 	%r907, %r932, 4;
	shl.b32 	%r908, %r906, 1;
	xor.b32  	%r909, %r908, %r907;
	xor.b32  	%r910, %r909, %r906;
	xor.b32  	%r911, %r910, %r932;
	add.s32 	%r912, %r1, %r911;
	add.s32 	%r913, %r912, 362437;
	rem.u32 	%r914, %r913, %r540;
	add.s32 	%r915, %r914, 1;
	abs.s32 	%r916, %r915;
	shl.b64 	%rd24, %rd2, 2;
	add.s64 	%rd25, %rd23, %rd24;
	st.global.u32 	[%rd25], %r916;
	ret;

}
	// .globl	_Z26kernelReemplazarPosicionesPiiiiiS_
.visible .entry _Z26kernelReemplazarPosicionesPiiiiiS_(
	.param .u64 .ptr .align 1 _Z26kernelReemplazarPosicionesPiiiiiS__param_0,
	.param .u32 _Z26kernelReemplazarPosicionesPiiiiiS__param_1,
	.param .u32 _Z26kernelReemplazarPosicionesPiiiiiS__param_2,
	.param .u32 _Z26kernelReemplazarPosicionesPiiiiiS__param_3,
	.param .u32 _Z26kernelReemplazarPosicionesPiiiiiS__param_4,
	.param .u64 .ptr .align 1 _Z26kernelReemplazarPosicionesPiiiiiS__param_5
)
{
	.local .align 8 .b8 	__local_depot4[56];
	.reg .b64 	%SP;
	.reg .b64 	%SPL;
	.reg .pred 	%p<70>;
	.reg .b32 	%r<1215>;
	.reg .b64 	%rd<35>;

	mov.u64 	%SPL, __local_depot4;
	cvta.local.u64 	%SP, %SPL;
	ld.param.u64 	%rd14, [_Z26kernelReemplazarPosicionesPiiiiiS__param_0];
	ld.param.u32 	%r541, [_Z26kernelReemplazarPosicionesPiiiiiS__param_1];
	ld.param.u32 	%r542, [_Z26kernelReemplazarPosicionesPiiiiiS__param_2];
	ld.param.u32 	%r543, [_Z26kernelReemplazarPosicionesPiiiiiS__param_3];
	ld.param.u32 	%r544, [_Z26kernelReemplazarPosicionesPiiiiiS__param_4];
	ld.param.u64 	%rd15, [_Z26kernelReemplazarPosicionesPiiiiiS__param_5];
	cvta.to.global.u64 	%rd1, %rd14;
	cvta.to.global.u64 	%rd2, %rd15;
	add.u64 	%rd3, %SPL, 0;
	mov.u32 	%r545, %ctaid.x;
	mov.u32 	%r546, %ntid.x;
	mov.u32 	%r547, %tid.x;
	mad.lo.s32 	%r548, %r545, %r546, %r547;
	mov.b32 	%r549, 0;
	st.global.u32 	[%rd2], %r549;
	cvt.s64.s32 	%rd34, %r548;
	mul.wide.s32 	%rd17, %r548, 4;
	add.s64 	%rd5, %rd1, %rd17;
	ld.global.u32 	%r550, [%rd5];
	setp.ne.s32 	%p1, %r550, -1;
	@%p1 bra 	$L__BB4_121;
	cvt.u32.u64 	%r551, %rd34;
	div.s32 	%r552, %r551, %r542;
	setp.lt.s32 	%p2, %r552, 1;
	setp.gt.s32 	%p3, %r552, %r541;
	sub.s32 	%r553, %r551, %r542;
	mul.wide.s32 	%rd18, %r553, 4;
	add.s64 	%rd6, %rd1, %rd18;
	ld.global.u32 	%r1, [%rd6];
	or.pred  	%p4, %p2, %p3;
	@%p4 bra 	$L__BB4_4;
	setp.eq.s32 	%p5, %r1, -1;
	@%p5 bra 	$L__BB4_4;
	bar.sync 	0;
	ld.global.u32 	%r554, [%rd6];
	st.global.u32 	[%rd5], %r554;
	mov.b32 	%r555, -1;
	st.global.u32 	[%rd6], %r555;
	atom.global.add.u32 	%r556, [%rd2], 1;
	bar.sync 	0;
	bra.uni 	$L__BB4_121;
$L__BB4_4:
	setp.eq.s32 	%p6, %r1, -1;
	@%p6 bra 	$L__BB4_121;
	xor.b32  	%r558, %r543, -1429050551;
	mul.lo.s32 	%r559, %r558, 1099087573;
	setp.gt.s32 	%p7, %r543, -1;
	selp.b32 	%r560, -644748465, -1947113066, %p7;
	add.s32 	%r561, %r560, %r559;
	add.s32 	%r2, %r561, 6615241;
	add.s32 	%r951, %r559, 123456789;
	st.local.v2.u32 	[%rd3], {%r2, %r951};
	xor.b32  	%r562, %r559, 362436069;
	add.s32 	%r563, %r560, 521288629;
	st.local.v2.u32 	[%rd3+8], {%r562, %r563};
	xor.b32  	%r564, %r560, 88675123;
	add.s32 	%r947, %r559, 5783321;
	st.local.v2.u32 	[%rd3+16], {%r564, %r947};
	setp.eq.s32 	%p8, %r551, 0;
	@%p8 bra 	$L__BB4_120;
	mov.b32 	%r934, 0;
	mov.u64 	%rd20, precalc_xorwow_matrix;
$L__BB4_7:
	mov.u64 	%rd7, %rd34;
	and.b64  	%rd8, %rd7, 3;
	setp.eq.s64 	%p9, %rd8, 0;
	@%p9 bra 	$L__BB4_119;
	mul.wide.u32 	%rd19, %r934, 3200;
	add.s64 	%rd9, %rd20, %rd19;
	mov.b32 	%r947, 0;
	mov.u32 	%r948, %r947;
	mov.u32 	%r949, %r947;
	mov.u32 	%r950, %r947;
	mov.u32 	%r951, %r947;
	mov.u32 	%r940, %r947;
$L__BB4_9:
	mul.wide.u32 	%rd21, %r940, 4;
	add.s64 	%rd22, %rd3, %rd21;
	ld.local.u32 	%r14, [%rd22+4];
	shl.b32 	%r15, %r940, 5;
	mov.b32 	%r946, 0;
$L__BB4_10:
	.pragma "nounroll";
	shr.u32 	%r568, %r14, %r946;
	and.b32  	%r569, %r568, 1;
	setp.eq.b32 	%p10, %r569, 1;
	not.pred 	%p11, %p10;
	add.s32 	%r570, %r15, %r946;
	mul.lo.s32 	%r571, %r570, 5;
	mul.wide.u32 	%rd23, %r571, 4;
	add.s64 	%rd10, %rd9, %rd23;
	@%p11 bra 	$L__BB4_12;
	ld.global.u32 	%r572, [%rd10];
	xor.b32  	%r951, %r951, %r572;
	ld.global.u32 	%r573, [%rd10+4];
	xor.b32  	%r950, %r950, %r573;
	ld.global.u32 	%r574, [%rd10+8];
	xor.b32  	%r949, %r949, %r574;
	ld.global.u32 	%r575, [%rd10+12];
	xor.b32  	%r948, %r948, %r575;
	ld.global.u32 	%r576, [%rd10+16];
	xor.b32  	%r947, %r947, %r576;
$L__BB4_12:
	and.b32  	%r578, %r568, 2;
	setp.eq.s32 	%p12, %r578, 0;
	@%p12 bra 	$L__BB4_14;
	ld.global.u32 	%r579, [%rd10+20];
	xor.b32  	%r951, %r951, %r579;
	ld.global.u32 	%r580, [%rd10+24];
	xor.b32  	%r950, %r950, %r580;
	ld.global.u32 	%r581, [%rd10+28];
	xor.b32  	%r949, %r949, %r581;
	ld.global.u32 	%r582, [%rd10+32];
	xor.b32  	%r948, %r948, %r582;
	ld.global.u32 	%r583, [%rd10+36];
	xor.b32  	%r947, %r947, %r583;
$L__BB4_14:
	and.b32  	%r585, %r568, 4;
	setp.eq.s32 	%p13, %r585, 0;
	@%p13 bra 	$L__BB4_16;
	ld.global.u32 	%r586, [%rd10+40];
	xor.b32  	%r951, %r951, %r586;
	ld.global.u32 	%r587, [%rd10+44];
	xor.b32  	%r950, %r950, %r587;
	ld.global.u32 	%r588, [%rd10+48];
	xor.b32  	%r949, %r949, %r588;
	ld.global.u32 	%r589, [%rd10+52];
	xor.b32  	%r948, %r948, %r589;
	ld.global.u32 	%r590, [%rd10+56];
	xor.b32  	%r947, %r947, %r590;
$L__BB4_16:
	and.b32  	%r592, %r568, 8;
	setp.eq.s32 	%p14, %r592, 0;
	@%p14 bra 	$L__BB4_18;
	ld.global.u32 	%r593, [%rd10+60];
	xor.b32  	%r951, %r951, %r593;
	ld.global.u32 	%r594, [%rd10+64];
	xor.b32  	%r950, %r950, %r594;
	ld.global.u32 	%r595, [%rd10+68];
	xor.b32  	%r949, %r949, %r595;
	ld.global.u32 	%r596, [%rd10+72];
	xor.b32  	%r948, %r948, %r596;
	ld.global.u32 	%r597, [%rd10+76];
	xor.b32  	%r947, %r947, %r597;
$L__BB4_18:
	and.b32  	%r599, %r568, 16;
	setp.eq.s32 	%p15, %r599, 0;
	@%p15 bra 	$L__BB4_20;
	ld.global.u32 	%r600, [%rd10+80];
	xor.b32  	%r951, %r951, %r600;
	ld.global.u32 	%r601, [%rd10+84];
	xor.b32  	%r950, %r950, %r601;
	ld.global.u32 	%r602, [%rd10+88];
	xor.b32  	%r949, %r949, %r602;
	ld.global.u32 	%r603, [%rd10+92];
	xor.b32  	%r948, %r948, %r603;
	ld.global.u32 	%r604, [%rd10+96];
	xor.b32  	%r947, %r947, %r604;
$L__BB4_20:
	and.b32  	%r606, %r568, 32;
	setp.eq.s32 	%p16, %r606, 0;
	@%p16 bra 	$L__BB4_22;
	ld.global.u32 	%r607, [%rd10+100];
	xor.b32  	%r951, %r951, %r607;
	ld.global.u32 	%r608, [%rd10+104];
	xor.b32  	%r950, %r950, %r608;
	ld.global.u32 	%r609, [%rd10+108];
	xor.b32  	%r949, %r949, %r609;
	ld.global.u32 	%r610, [%rd10+112];
	xor.b32  	%r948, %r948, %r610;
	ld.global.u32 	%r611, [%rd10+116];
	xor.b32  	%r947, %r947, %r611;
$L__BB4_22:
	and.b32  	%r613, %r568, 64;
	setp.eq.s32 	%p17, %r613, 0;
	@%p17 bra 	$L__BB4_24;
	ld.global.u32 	%r614, [%rd10+120];
	xor.b32  	%r951, %r951, %r614;
	ld.global.u32 	%r615, [%rd10+124];
	xor.b32  	%r950, %r950, %r615;
	ld.global.u32 	%r616, [%rd10+128];
	xor.b32  	%r949, %r949, %r616;
	ld.global.u32 	%r617, [%rd10+132];
	xor.b32  	%r948, %r948, %r617;
	ld.global.u32 	%r618, [%rd10+136];
	xor.b32  	%r947, %r947, %r618;
$L__BB4_24:
	and.b32  	%r620, %r568, 128;
	setp.eq.s32 	%p18, %r620, 0;
	@%p18 bra 	$L__BB4_26;
	ld.global.u32 	%r621, [%rd10+140];
	xor.b32  	%r951, %r951, %r621;
	ld.global.u32 	%r622, [%rd10+144];
	xor.b32  	%r950, %r950, %r622;
	ld.global.u32 	%r623, [%rd10+148];
	xor.b32  	%r949, %r949, %r623;
	ld.global.u32 	%r624, [%rd10+152];
	xor.b32  	%r948, %r948, %r624;
	ld.global.u32 	%r625, [%rd10+156];
	xor.b32  	%r947, %r947, %r625;
$L__BB4_26:
	and.b32  	%r627, %r568, 256;
	setp.eq.s32 	%p19, %r627, 0;
	@%p19 bra 	$L__BB4_28;
	ld.global.u32 	%r628, [%rd10+160];
	xor.b32  	%r951, %r951, %r628;
	ld.global.u32 	%r629, [%rd10+164];
	xor.b32  	%r950, %r950, %r629;
	ld.global.u32 	%r630, [%rd10+168];
	xor.b32  	%r949, %r949, %r630;
	ld.global.u32 	%r631, [%rd10+172];
	xor.b32  	%r948, %r948, %r631;
	ld.global.u32 	%r632, [%rd10+176];
	xor.b32  	%r947, %r947, %r632;
$L__BB4_28:
	and.b32  	%r634, %r568, 512;
	setp.eq.s32 	%p20, %r634, 0;
	@%p20 bra 	$L__BB4_30;
	ld.global.u32 	%r635, [%rd10+180];
	xor.b32  	%r951, %r951, %r635;
	ld.global.u32 	%r636, [%rd10+184];
	xor.b32  	%r950, %r950, %r636;
	ld.global.u32 	%r637, [%rd10+188];
	xor.b32  	%r949, %r949, %r637;
	ld.global.u32 	%r638, [%rd10+192];
	xor.b32  	%r948, %r948, %r638;
	ld.global.u32 	%r639, [%rd10+196];
	xor.b32  	%r947, %r947, %r639;
$L__BB4_30:
	and.b32  	%r641, %r568, 1024;
	setp.eq.s32 	%p21, %r641, 0;
	@%p21 bra 	$L__BB4_32;
	ld.global.u32 	%r642, [%rd10+200];
	xor.b32  	%r951, %r951, %r642;
	ld.global.u32 	%r643, [%rd10+204];
	xor.b32  	%r950, %r950, %r643;
	ld.global.u32 	%r644, [%rd10+208];
	xor.b32  	%r949, %r949, %r644;
	ld.global.u32 	%r645, [%rd10+212];
	xor.b32  	%r948, %r948, %r645;
	ld.global.u32 	%r646, [%rd10+216];
	xor.b32  	%r947, %r947, %r646;
$L__BB4_32:
	and.b32  	%r648, %r568, 2048;
	setp.eq.s32 	%p22, %r648, 0;
	@%p22 bra 	$L__BB4_34;
	ld.global.u32 	%r649, [%rd10+220];
	xor.b32  	%r951, %r951, %r649;
	ld.global.u32 	%r650, [%rd10+224];
	xor.b32  	%r950, %r950, %r650;
	ld.global.u32 	%r651, [%rd10+228];
	xor.b32  	%r949, %r949, %r651;
	ld.global.u32 	%r652, [%rd10+232];
	xor.b32  	%r948, %r948, %r652;
	ld.global.u32 	%r653, [%rd10+236];
	xor.b32  	%r947, %r947, %r653;
$L__BB4_34:
	and.b32  	%r655, %r568, 4096;
	setp.eq.s32 	%p23, %r655, 0;
	@%p23 bra 	$L__BB4_36;
	ld.global.u32 	%r656, [%rd10+240];
	xor.b32  	%r951, %r951, %r656;
	ld.global.u32 	%r657, [%rd10+244];
	xor.b32  	%r950, %r950, %r657;
	ld.global.u32 	%r658, [%rd10+248];
	xor.b32  	%r949, %r949, %r658;
	ld.global.u32 	%r659, [%rd10+252];
	xor.b32  	%r948, %r948, %r659;
	ld.global.u32 	%r660, [%rd10+256];
	xor.b32  	%r947, %r947, %r660;
$L__BB4_36:
	and.b32  	%r662, %r568, 8192;
	setp.eq.s32 	%p24, %r662, 0;
	@%p24 bra 	$L__BB4_38;
	ld.global.u32 	%r663, [%rd10+260];
	xor.b32  	%r951, %r951, %r663;
	ld.global.u32 	%r664, [%rd10+264];
	xor.b32  	%r950, %r950, %r664;
	ld.global.u32 	%r665, [%rd10+268];
	xor.b32  	%r949, %r949, %r665;
	ld.global.u32 	%r666, [%rd10+272];
	xor.b32  	%r948, %r948, %r666;
	ld.global.u32 	%r667, [%rd10+276];
	xor.b32  	%r947, %r947, %r667;
$L__BB4_38:
	and.b32  	%r669, %r568, 16384;
	setp.eq.s32 	%p25, %r669, 0;
	@%p25 bra 	$L__BB4_40;
	ld.global.u32 	%r670, [%rd10+280];
	xor.b32  	%r951, %r951, %r670;
	ld.global.u32 	%r671, [%rd10+284];
	xor.b32  	%r950, %r950, %r671;
	ld.global.u32 	%r672, [%rd10+288];
	xor.b32  	%r949, %r949, %r672;
	ld.global.u32 	%r673, [%rd10+292];
	xor.b32  	%r948, %r948, %r673;
	ld.global.u32 	%r674, [%rd10+296];
	xor.b32  	%r947, %r947, %r674;
$L__BB4_40:
	and.b32  	%r676, %r568, 32768;
	setp.eq.s32 	%p26, %r676, 0;
	@%p26 bra 	$L__BB4_42;
	ld.global.u32 	%r677, [%rd10+300];
	xor.b32  	%r951, %r951, %r677;
	ld.global.u32 	%r678, [%rd10+304];
	xor.b32  	%r950, %r950, %r678;
	ld.global.u32 	%r679, [%rd10+308];
	xor.b32  	%r949, %r949, %r679;
	ld.global.u32 	%r680, [%rd10+312];
	xor.b32  	%r948, %r948, %r680;
	ld.global.u32 	%r681, [%rd10+316];
	xor.b32  	%r947, %r947, %r681;
$L__BB4_42:
	add.s32 	%r946, %r946, 16;
	setp.ne.s32 	%p27, %r946, 32;
	@%p27 bra 	$L__BB4_10;
	mad.lo.s32 	%r682, %r940, -31, %r15;
	add.s32 	%r940, %r682, 1;
	setp.ne.s32 	%p28, %r940, 5;
	@%p28 bra 	$L__BB4_9;
	st.local.u32 	[%rd3+4], %r951;
	st.local.v2.u32 	[%rd3+8], {%r950, %r949};
	st.local.v2.u32 	[%rd3+16], {%r948, %r947};
	setp.eq.s64 	%p29, %rd8, 1;
	@%p29 bra 	$L__BB4_119;
	mov.b32 	%r947, 0;
	mov.u32 	%r1040, %r947;
	mov.u32 	%r1041, %r947;
	mov.u32 	%r1042, %r947;
	mov.u32 	%r951, %r947;
	mov.u32 	%r1032, %r947;
$L__BB4_46:
	mul.wide.u32 	%rd24, %r1032, 4;
	add.s64 	%rd25, %rd3, %rd24;
	ld.local.u32 	%r190, [%rd25+4];
	shl.b32 	%r191, %r1032, 5;
	mov.b32 	%r1038, 0;
$L__BB4_47:
	.pragma "nounroll";
	shr.u32 	%r685, %r190, %r1038;
	and.b32  	%r686, %r685, 1;
	setp.eq.b32 	%p30, %r686, 1;
	not.pred 	%p31, %p30;
	add.s32 	%r687, %r191, %r1038;
	mul.lo.s32 	%r688, %r687, 5;
	mul.wide.u32 	%rd26, %r688, 4;
	add.s64 	%rd11, %rd9, %rd26;
	@%p31 bra 	$L__BB4_49;
	ld.global.u32 	%r689, [%rd11];
	xor.b32  	%r951, %r951, %r689;
	ld.global.u32 	%r690, [%rd11+4];
	xor.b32  	%r1042, %r1042, %r690;
	ld.global.u32 	%r691, [%rd11+8];
	xor.b32  	%r1041, %r1041, %r691;
	ld.global.u32 	%r692, [%rd11+12];
	xor.b32  	%r1040, %r1040, %r692;
	ld.global.u32 	%r693, [%rd11+16];
	xor.b32  	%r947, %r947, %r693;
$L__BB4_49:
	and.b32  	%r695, %r685, 2;
	setp.eq.s32 	%p32, %r695, 0;
	@%p32 bra 	$L__BB4_51;
	ld.global.u32 	%r696, [%rd11+20];
	xor.b32  	%r951, %r951, %r696;
	ld.global.u32 	%r697, [%rd11+24];
	xor.b32  	%r1042, %r1042, %r697;
	ld.global.u32 	%r698, [%rd11+28];
	xor.b32  	%r1041, %r1041, %r698;
	ld.global.u32 	%r699, [%rd11+32];
	xor.b32  	%r1040, %r1040, %r699;
	ld.global.u32 	%r700, [%rd11+36];
	xor.b32  	%r947, %r947, %r700;
$L__BB4_51:
	and.b32  	%r702, %r685, 4;
	setp.eq.s32 	%p33, %r702, 0;
	@%p33 bra 	$L__BB4_53;
	ld.global.u32 	%r703, [%rd11+40];
	xor.b32  	%r951, %r951, %r703;
	ld.global.u32 	%r704, [%rd11+44];
	xor.b32  	%r1042, %r1042, %r704;
	ld.global.u32 	%r705, [%rd11+48];
	xor.b32  	%r1041, %r1041, %r705;
	ld.global.u32 	%r706, [%rd11+52];
	xor.b32  	%r1040, %r1040, %r706;
	ld.global.u32 	%r707, [%rd11+56];
	xor.b32  	%r947, %r947, %r707;
$L__BB4_53:
	and.b32  	%r709, %r685, 8;
	setp.eq.s32 	%p34, %r709, 0;
	@%p34 bra 	$L__BB4_55;
	ld.global.u32 	%r710, [%rd11+60];
	xor.b32  	%r951, %r951, %r710;
	ld.global.u32 	%r711, [%rd11+64];
	xor.b32  	%r1042, %r1042, %r711;
	ld.global.u32 	%r712, [%rd11+68];
	xor.b32  	%r1041, %r1041, %r712;
	ld.global.u32 	%r713, [%rd11+72];
	xor.b32  	%r1040, %r1040, %r713;
	ld.global.u32 	%r714, [%rd11+76];
	xor.b32  	%r947, %r947, %r714;
$L__BB4_55:
	and.b32  	%r716, %r685, 16;
	setp.eq.s32 	%p35, %r716, 0;
	@%p35 bra 	$L__BB4_57;
	ld.global.u32 	%r717, [%rd11+80];
	xor.b32  	%r951, %r951, %r717;
	ld.global.u32 	%r718, [%rd11+84];
	xor.b32  	%r1042, %r1042, %r718;
	ld.global.u32 	%r719, [%rd11+88];
	xor.b32  	%r1041, %r1041, %r719;
	ld.global.u32 	%r720, [%rd11+92];
	xor.b32  	%r1040, %r1040, %r720;
	ld.global.u32 	%r721, [%rd11+96];
	xor.b32  	%r947, %r947, %r721;
$L__BB4_57:
	and.b32  	%r723, %r685, 32;
	setp.eq.s32 	%p36, %r723, 0;
	@%p36 bra 	$L__BB4_59;
	ld.global.u32 	%r724, [%rd11+100];
	xor.b32  	%r951, %r951, %r724;
	ld.global.u32 	%r725, [%rd11+104];
	xor.b32  	%r1042, %r1042, %r725;
	ld.global.u32 	%r726, [%rd11+108];
	xor.b32  	%r1041, %r1041, %r726;
	ld.global.u32 	%r727, [%rd11+112];
	xor.b32  	%r1040, %r1040, %r727;
	ld.global.u32 	%r728, [%rd11+116];
	xor.b32  	%r947, %r947, %r728;
$L__BB4_59:
	and.b32  	%r730, %r685, 64;
	setp.eq.s32 	%p37, %r730, 0;
	@%p37 bra 	$L__BB4_61;
	ld.global.u32 	%r731, [%rd11+120];
	xor.b32  	%r951, %r951, %r731;
	ld.global.u32 	%r732, [%rd11+124];
	xor.b32  	%r1042, %r1042, %r732;
	ld.global.u32 	%r733, [%rd11+128];
	xor.b32  	%r1041, %r1041, %r733;
	ld.global.u32 	%r734, [%rd11+132];
	xor.b32  	%r1040, %r1040, %r734;
	ld.global.u32 	%r735, [%rd11+136];
	xor.b32  	%r947, %r947, %r735;
$L__BB4_61:
	and.b32  	%r737, %r685, 128;
	setp.eq.s32 	%p38, %r737, 0;
	@%p38 bra 	$L__BB4_63;
	ld.global.u32 	%r738, [%rd11+140];
	xor.b32  	%r951, %r951, %r738;
	ld.global.u32 	%r739, [%rd11+144];
	xor.b32  	%r1042, %r1042, %r739;
	ld.global.u32 	%r740, [%rd11+148];
	xor.b32  	%r1041, %r1041, %r740;
	ld.global.u32 	%r741, [%rd11+152];
	xor.b32  	%r1040, %r1040, %r741;
	ld.global.u32 	%r742, [%rd11+156];
	xor.b32  	%r947, %r947, %r742;
$L__BB4_63:
	and.b32  	%r744, %r685, 256;
	setp.eq.s32 	%p39, %r744, 0;
	@%p39 bra 	$L__BB4_65;
	ld.global.u32 	%r745, [%rd11+160];
	xor.b32  	%r951, %r951, %r745;
	ld.global.u32 	%r746, [%rd11+164];
	xor.b32  	%r1042, %r1042, %r746;
	ld.global.u32 	%r747, [%rd11+168];
	xor.b32  	%r1041, %r1041, %r747;
	ld.global.u32 	%r748, [%rd11+172];
	xor.b32  	%r1040, %r1040, %r748;
	ld.global.u32 	%r749, [%rd11+176];
	xor.b32  	%r947, %r947, %r749;
$L__BB4_65:
	and.b32  	%r751, %r685, 512;
	setp.eq.s32 	%p40, %r751, 0;
	@%p40 bra 	$L__BB4_67;
	ld.global.u32 	%r752, [%rd11+180];
	xor.b32  	%r951, %r951, %r752;
	ld.global.u32 	%r753, [%rd11+184];
	xor.b32  	%r1042, %r1042, %r753;
	ld.global.u32 	%r754, [%rd11+188];
	xor.b32  	%r1041, %r1041, %r754;
	ld.global.u32 	%r755, [%rd11+192];
	xor.b32  	%r1040, %r1040, %r755;
	ld.global.u32 	%r756, [%rd11+196];
	xor.b32  	%r947, %r947, %r756;
$L__BB4_67:
	and.b32  	%r758, %r685, 1024;
	setp.eq.s32 	%p41, %r758, 0;
	@%p41 bra 	$L__BB4_69;
	ld.global.u32 	%r759, [%rd11+200];
	xor.b32  	%r951, %r951, %r759;
	ld.global.u32 	%r760, [%rd11+204];
	xor.b32  	%r1042, %r1042, %r760;
	ld.global.u32 	%r761, [%rd11+208];
	xor.b32  	%r1041, %r1041, %r761;
	ld.global.u32 	%r762, [%rd11+212];
	xor.b32  	%r1040, %r1040, %r762;
	ld.global.u32 	%r763, [%rd11+216];
	xor.b32  	%r947, %r947, %r763;
$L__BB4_69:
	and.b32  	%r765, %r685, 2048;
	setp.eq.s32 	%p42, %r765, 0;
	@%p42 bra 	$L__BB4_71;
	ld.global.u32 	%r766, [%rd11+220];
	xor.b32  	%r951, %r951, %r766;
	ld.global.u32 	%r767, [%rd11+224];
	xor.b32  	%r1042, %r1042, %r767;
	ld.global.u32 	%r768, [%rd11+228];
	xor.b32  	%r1041, %r1041, %r768;
	ld.global.u32 	%r769, [%rd11+232];
	xor.b32  	%r1040, %r1040, %r769;
	ld.global.u32 	%r770, [%rd11+236];
	xor.b32  	%r947, %r947, %r770;
$L__BB4_71:
	and.b32  	%r772, %r685, 4096;
	setp.eq.s32 	%p43, %r772, 0;
	@%p43 bra 	$L__BB4_73;
	ld.global.u32 	%r773, [%rd11+240];
	xor.b32  	%r951, %r951, %r773;
	ld.global.u32 	%r774, [%rd11+244];
	xor.b32  	%r1042, %r1042, %r774;
	ld.global.u32 	%r775, [%rd11+248];
	xor.b32  	%r1041, %r1041, %r775;
	ld.global.u32 	%r776, [%rd11+252];
	xor.b32  	%r1040, %r1040, %r776;
	ld.global.u32 	%r777, [%rd11+256];
	xor.b32  	%r947, %r947, %r777;
$L__BB4_73:
	and.b32  	%r779, %r685, 8192;
	setp.eq.s32 	%p44, %r779, 0;
	@%p44 bra 	$L__BB4_75;
	ld.global.u32 	%r780, [%rd11+260];
	xor.b32  	%r951, %r951, %r780;
	ld.global.u32 	%r781, [%rd11+264];
	xor.b32  	%r1042, %r1042, %r781;
	ld.global.u32 	%r782, [%rd11+268];
	xor.b32  	%r1041, %r1041, %r782;
	ld.global.u32 	%r783, [%rd11+272];
	xor.b32  	%r1040, %r1040, %r783;
	ld.global.u32 	%r784, [%rd11+276];
	xor.b32  	%r947, %r947, %r784;
$L__BB4_75:
	and.b32  	%r786, %r685, 16384;
	setp.eq.s32 	%p45, %r786, 0;
	@%p45 bra 	$L__BB4_77;
	ld.global.u32 	%r787, [%rd11+280];
	xor.b32  	%r951, %r951, %r787;
	ld.global.u32 	%r788, [%rd11+284];
	xor.b32  	%r1042, %r1042, %r788;
	ld.global.u32 	%r789, [%rd11+288];
	xor.b32  	%r1041, %r1041, %r789;
	ld.global.u32 	%r790, [%rd11+292];
	xor.b32  	%r1040, %r1040, %r790;
	ld.global.u32 	%r791, [%rd11+296];
	xor.b32  	%r947, %r947, %r791;
$L__BB4_77:
	and.b32  	%r793, %r685, 32768;
	setp.eq.s32 	%p46, %r793, 0;
	@%p46 bra 	$L__BB4_79;
	ld.global.u32 	%r794, [%rd11+300];
	xor.b32  	%r951, %r951, %r794;
	ld.global.u32 	%r795, [%rd11+304];
	xor.b32  	%r1042, %r1042, %r795;
	ld.global.u32 	%r796, [%rd11+308];
	xor.b32  	%r1041, %r1041, %r796;
	ld.global.u32 	%r797, [%rd11+312];
	xor.b32  	%r1040, %r1040, %r797;
	ld.global.u32 	%r798, [%rd11+316];
	xor.b32  	%r947, %r947, %r798;
$L__BB4_79:
	add.s32 	%r1038, %r1038, 16;
	setp.ne.s32 	%p47, %r1038, 32;
	@%p47 bra 	$L__BB4_47;
	mad.lo.s32 	%r799, %r1032, -31, %r191;
	add.s32 	%r1032, %r799, 1;
	setp.ne.s32 	%p48, %r1032, 5;
	@%p48 bra 	$L__BB4_46;
	st.local.u32 	[%rd3+4], %r951;
	st.local.v2.u32 	[%rd3+8], {%r1042, %r1041};
	st.local.v2.u32 	[%rd3+16], {%r1040, %r947};
	setp.ne.s64 	%p49, %rd8, 3;
	@%p49 bra 	$L__BB4_119;
	mov.b32 	%r947, 0;
	mov.u32 	%r1132, %r947;
	mov.u32 	%r1133, %r947;
	mov.u32 	%r1134, %r947;
	mov.u32 	%r951, %r947;
	mov.u32 	%r1124, %r947;
$L__BB4_83:
	mul.wide.u32 	%rd27, %r1124, 4;
	add.s64 	%rd28, %rd3, %rd27;
	ld.local.u32 	%r366, [%rd28+4];
	shl.b32 	%r367, %r1124, 5;
	mov.b32 	%r1130, 0;
$L__BB4_84:
	.pragma "nounroll";
	shr.u32 	%r802, %r366, %r1130;
	and.b32  	%r803, %r802, 1;
	setp.eq.b32 	%p50, %r803, 1;
	not.pred 	%p51, %p50;
	add.s32 	%r804, %r367, %r1130;
	mul.lo.s32 	%r805, %r804, 5;
	mul.wide.u32 	%rd29, %r805, 4;
	add.s64 	%rd12, %rd9, %rd29;
	@%p51 bra 	$L__BB4_86;
	ld.global.u32 	%r806, [%rd12];
	xor.b32  	%r951, %r951, %r806;
	ld.global.u32 	%r807, [%rd12+4];
	xor.b32  	%r1134, %r1134, %r807;
	ld.global.u32 	%r808, [%rd12+8];
	xor.b32  	%r1133, %r1133, %r808;
	ld.global.u32 	%r809, [%rd12+12];
	xor.b32  	%r1132, %r1132, %r809;
	ld.global.u32 	%r810, [%rd12+16];
	xor.b32  	%r947, %r947, %r810;
$L__BB4_86:
	and.b32  	%r812, %r802, 2;
	setp.eq.s32 	%p52, %r812, 0;
	@%p52 bra 	$L__BB4_88;
	ld.global.u32 	%r813, [%rd12+20];
	xor.b32  	%r951, %r951, %r813;
	ld.global.u32 	%r814, [%rd12+24];
	xor.b32  	%r1134, %r1134, %r814;
	ld.global.u32 	%r815, [%rd12+28];
	xor.b32  	%r1133, %r1133, %r815;
	ld.global.u32 	%r816, [%rd12+32];
	xor.b32  	%r1132, %r1132, %r816;
	ld.global.u32 	%r817, [%rd12+36];
	xor.b32  	%r947, %r947, %r817;
$L__BB4_88:
	and.b32  	%r819, %r802, 4;
	setp.eq.s32 	%p53, %r819, 0;
	@%p53 bra 	$L__BB4_90;
	ld.global.u32 	%r820, [%rd12+40];
	xor.b32  	%r951, %r951, %r820;
	ld.global.u32 	%r821, [%rd12+44];
	xor.b32  	%r1134, %r1134, %r821;
	ld.global.u32 	%r822, [%rd12+48];
	xor.b32  	%r1133, %r1133, %r822;
	ld.global.u32 	%r823, [%rd12+52];
	xor.b32  	%r1132, %r1132, %r823;
	ld.global.u32 	%r824, [%rd12+56];
	xor.b32  	%r947, %r947, %r824;
$L__BB4_90:
	and.b32  	%r826, %r802, 8;
	setp.eq.s32 	%p54, %r826, 0;
	@%p54 bra 	$L__BB4_92;
	ld.global.u32 	%r827, [%rd12+60];
	xor.b32  	%r951, %r951, %r827;
	ld.global.u32 	%r828, [%rd12+64];
	xor.b32  	%r1134, %r1134, %r828;
	ld.global.u32 	%r829, [%rd12+68];
	xor.b32  	%r1133, %r1133, %r829;
	ld.global.u32 	%r830, [%rd12+72];
	xor.b32  	%r1132, %r1132, %r830;
	ld.global.u32 	%r831, [%rd12+76];
	xor.b32  	%r947, %r947, %r831;
$L__BB4_92:
	and.b32  	%r833, %r802, 16;
	setp.eq.s32 	%p55, %r833, 0;
	@%p55 bra 	$L__BB4_94;
	ld.global.u32 	%r834, [%rd12+80];
	xor.b32  	%r951, %r951, %r834;
	ld.global.u32 	%r835, [%rd12+84];
	xor.b32  	%r1134, %r1134, %r835;
	ld.global.u32 	%r836, [%rd12+88];
	xor.b32  	%r1133, %r1133, %r836;
	ld.global.u32 	%r837, [%rd12+92];
	xor.b32  	%r1132, %r1132, %r837;
	ld.global.u32 	%r838, [%rd12+96];
	xor.b32  	%r947, %r947, %r838;
$L__BB4_94:
	and.b32  	%r840, %r802, 32;
	setp.eq.s32 	%p56, %r840, 0;
	@%p56 bra 	$L__BB4_96;
	ld.global.u32 	%r841, [%rd12+100];
	xor.b32  	%r951, %r951, %r841;
	ld.global.u32 	%r842, [%rd12+104];
	xor.b32  	%r1134, %r1134, %r842;
	ld.global.u32 	%r843, [%rd12+108];
	xor.b32  	%r1133, %r1133, %r843;
	ld.global.u32 	%r844, [%rd12+112];
	xor.b32  	%r1132, %r1132, %r844;
	ld.global.u32 	%r845, [%rd12+116];
	xor.b32  	%r947, %r947, %r845;
$L__BB4_96:
	and.b32  	%r847, %r802, 64;
	setp.eq.s32 	%p57, %r847, 0;
	@%p57 bra 	$L__BB4_98;
	ld.global.u32 	%r848, [%rd12+120];
	xor.b32  	%r951, %r951, %r848;
	ld.global.u32 	%r849, [%rd12+124];
	xor.b32  	%r1134, %r1134, %r849;
	ld.global.u32 	%r850, [%rd12+128];
	xor.b32  	%r1133, %r1133, %r850;
	ld.global.u32 	%r851, [%rd12+132];
	xor.b32  	%r1132, %r1132, %r851;
	ld.global.u32 	%r852, [%rd12+136];
	xor.b32  	%r947, %r947, %r852;
$L__BB4_98:
	and.b32  	%r854, %r802, 128;
	setp.eq.s32 	%p58, %r854, 0;
	@%p58 bra 	$L__BB4_100;
	ld.global.u32 	%r855, [%rd12+140];
	xor.b32  	%r951, %r951, %r855;
	ld.global.u32 	%r856, [%rd12+144];
	xor.b32  	%r1134, %r1134, %r856;
	ld.global.u32 	%r857, [%rd12+148];
	xor.b32  	%r1133, %r1133, %r857;
	ld.global.u32 	%r858, [%rd12+152];
	xor.b32  	%r1132, %r1132, %r858;
	ld.global.u32 	%r859, [%rd12+156];
	xor.b32  	%r947, %r947, %r859;
$L__BB4_100:
	and.b32  	%r861, %r802, 256;
	setp.eq.s32 	%p59, %r861, 0;
	@%p59 bra 	$L__BB4_102;
	ld.global.u32 	%r862, [%rd12+160];
	xor.b32  	%r951, %r951, %r862;
	ld.global.u32 	%r863, [%rd12+164];
	xor.b32  	%r1134, %r1134, %r863;
	ld.global.u32 	%r864, [%rd12+168];
	xor.b32  	%r1133, %r1133, %r864;
	ld.global.u32 	%r865, [%rd12+172];
	xor.b32  	%r1132, %r1132, %r865;
	ld.global.u32 	%r866, [%rd12+176];
	xor.b32  	%r947, %r947, %r866;
$L__BB4_102:
	and.b32  	%r868, %r802, 512;
	setp.eq.s32 	%p60, %r868, 0;
	@%p60 bra 	$L__BB4_104;
	ld.global.u32 	%r869, [%rd12+180];
	xor.b32  	%r951, %r951, %r869;
	ld.global.u32 	%r870, [%rd12+184];
	xor.b32  	%r1134, %r1134, %r870;
	ld.global.u32 	%r871, [%rd12+188];
	xor.b32  	%r1133, %r1133, %r871;
	ld.global.u32 	%r872, [%rd12+192];
	xor.b32  	%r1132, %r1132, %r872;
	ld.global.u32 	%r873, [%rd12+196];
	xor.b32  	%r947, %r947, %r873;
$L__BB4_104:
	and.b32  	%r875, %r802, 1024;
	setp.eq.s32 	%p61, %r875, 0;
	@%p61 bra 	$L__BB4_106;
	ld.global.u32 	%r876, [%rd12+200];
	xor.b32  	%r951, %r951, %r876;
	ld.global.u32 	%r877, [%rd12+204];
	xor.b32  	%r1134, %r1134, %r877;
	ld.global.u32 	%r878, [%rd12+208];
	xor.b32  	%r1133, %r1133, %r878;
	ld.global.u32 	%r879, [%rd12+212];
	xor.b32  	%r1132, %r1132, %r879;
	ld.global.u32 	%r880, [%rd12+216];
	xor.b32  	%r947, %r947, %r880;
$L__BB4_106:
	and.b32  	%r882, %r802, 2048;
	setp.eq.s32 	%p62, %r882, 0;
	@%p62 bra 	$L__BB4_108;
	ld.global.u32 	%r883, [%rd12+220];
	xor.b32  	%r951, %r951, %r883;
	ld.global.u32 	%r884, [%rd12+224];
	xor.b32  	%r1134, %r1134, %r884;
	ld.global.u32 	%r885, [%rd12+228];
	xor.b32  	%r1133, %r1133, %r885;
	ld.global.u32 	%r886, [%rd12+232];
	xor.b32  	%r1132, %r1132, %r886;
	ld.global.u32 	%r887, [%rd12+236];
	xor.b32  	%r947, %r947, %r887;
$L__BB4_108:
	and.b32  	%r889, %r802, 4096;
	setp.eq.s32 	%p63, %r889, 0;
	@%p63 bra 	$L__BB4_110;
	ld.global.u32 	%r890, [%rd12+240];
	xor.b32  	%r951, %r951, %r890;
	ld.global.u32 	%r891, [%rd12+244];
	xor.b32  	%r1134, %r1134, %r891;
	ld.global.u32 	%r892, [%rd12+248];
	xor.b32  	%r1133, %r1133, %r892;
	ld.global.u32 	%r893, [%rd12+252];
	xor.b32  	%r1132, %r1132, %r893;
	ld.global.u32 	%r894, [%rd12+256];
	xor.b32  	%r947, %r947, %r894;
$L__BB4_110:
	and.b32  	%r896, %r802, 8192;
	setp.eq.s32 	%p64, %r896, 0;
	@%p64 bra 	$L__BB4_112;
	ld.global.u32 	%r897, [%rd12+260];
	xor.b32  	%r951, %r951, %r897;
	ld.global.u32 	%r898, [%rd12+264];
	xor.b32  	%r1134, %r1134, %r898;
	ld.global.u32 	%r899, [%rd12+268];
	xor.b32  	%r1133, %r1133, %r899;
	ld.global.u32 	%r900, [%rd12+272];
	xor.b32  	%r1132, %r1132, %r900;
	ld.global.u32 	%r901, [%rd12+276];
	xor.b32  	%r947, %r947, %r901;
$L__BB4_112:
	and.b32  	%r903, %r802, 16384;
	setp.eq.s32 	%p65, %r903, 0;
	@%p65 bra 	$L__BB4_114;
	ld.global.u32 	%r904, [%rd12+280];
	xor.b32  	%r951, %r951, %r904;
	ld.global.u32 	%r905, [%rd12+284];
	xor.b32  	%r1134, %r1134, %r905;
	ld.global.u32 	%r906, [%rd12+288];
	xor.b32  	%r1133, %r1133, %r906;
	ld.global.u32 	%r907, [%rd12+292];
	xor.b32  	%r1132, %r1132, %r907;
	ld.global.u32 	%r908, [%rd12+296];
	xor.b32  	%r947, %r947, %r908;
$L__BB4_114:
	and.b32  	%r910, %r802, 32768;
	setp.eq.s32 	%p66, %r910, 0;
	@%p66 bra 	$L__BB4_116;
	ld.global.u32 	%r911, [%rd12+300];
	xor.b32  	%r951, %r951, %r911;
	ld.global.u32 	%r912, [%rd12+304];
	xor.b32  	%r1134, %r1134, %r912;
	ld.global.u32 	%r913, [%rd12+308];
	xor.b32  	%r1133, %r1133, %r913;
	ld.global.u32 	%r914, [%rd12+312];
	xor.b32  	%r1132, %r1132, %r914;
	ld.global.u32 	%r915, [%rd12+316];
	xor.b32  	%r947, %r947, %r915;
$L__BB4_116:
	add.s32 	%r1130, %r1130, 16;
	setp.ne.s32 	%p67, %r1130, 32;
	@%p67 bra 	$L__BB4_84;
	mad.lo.s32 	%r916, %r1124, -31, %r367;
	add.s32 	%r1124, %r916, 1;
	setp.ne.s32 	%p68, %r1124, 5;
	@%p68 bra 	$L__BB4_83;
	st.local.u32 	[%rd3+4], %r951;
	st.local.v2.u32 	[%rd3+8], {%r1134, %r1133};
	st.local.v2.u32 	[%rd3+16], {%r1132, %r947};
$L__BB4_119:
	shr.u64 	%rd34, %rd7, 2;
	add.s32 	%r934, %r934, 1;
	setp.gt.u64 	%p69, %rd7, 3;
	@%p69 bra 	$L__BB4_7;
$L__BB4_120:
	shr.u32 	%r917, %r951, 2;
	xor.b32  	%r918, %r917, %r951;
	shl.b32 	%r919, %r947, 4;
	shl.b32 	%r920, %r918, 1;
	xor.b32  	%r921, %r920, %r919;
	xor.b32  	%r922, %r921, %r918;
	xor.b32  	%r923, %r922, %r947;
	add.s32 	%r924, %r2, %r923;
	add.s32 	%r925, %r924, 362437;
	rem.u32 	%r926, %r925, %r544;
	add.s32 	%r927, %r926, 1;
	abs.s32 	%r928, %r927;
	add.u64 	%rd30, %SP, 48;
	add.u64 	%rd31, %SPL, 48;
	st.local.u32 	[%rd31], %r928;
	mov.u64 	%rd32, $str;
	cvta.global.u64 	%rd33, %rd32;
	{ // callseq 0, 0
	.param .b64 param0;
	st.param.b64 	[param0], %rd33;
	.param .b64 param1;
	st.param.b64 	[param1], %rd30;
	.param .b32 retval0;
	call.uni (retval0), 
	vprintf, 
	(
	param0, 
	param1
	);
	ld.param.b32 	%r929, [retval0];
	} // callseq 0
	st.global.u32 	[%rd5], %r928;
	atom.global.add.u32 	%r931, [%rd2], 1;
	bar.sync 	0;
$L__BB4_121:
	ret;

}
	// .globl	_Z22kernelEncontrarCaminosPiiiS_iPbi
.visible .entry _Z22kernelEncontrarCaminosPiiiS_iPbi(
	.param .u64 .ptr .align 1 _Z22kernelEncontrarCaminosPiiiS_iPbi_param_0,
	.param .u32 _Z22kernelEncontrarCaminosPiiiS_iPbi_param_1,
	.param .u32 _Z22kernelEncontrarCaminosPiiiS_iPbi_param_2,
	.param .u64 .ptr .align 1 _Z22kernelEncontrarCaminosPiiiS_iPbi_param_3,
	.param .u32 _Z22kernelEncontrarCaminosPiiiS_iPbi_param_4,
	.param .u64 .ptr .align 1 _Z22kernelEncontrarCaminosPiiiS_iPbi_param_5,
	.param .u32 _Z22kernelEncontrarCaminosPiiiS_iPbi_param_6
)
{
	.local .align 8 .b8 	__local_depot5[16];
	.reg .b64 	%SP;
	.reg .b64 	%SPL;
	.reg .pred 	%p<37>;
	.reg .b16 	%rs<18>;
	.reg .b32 	%r<69>;
	.reg .b64 	%rd<46>;

	mov.u64 	%SPL, __local_depot5;
	cvta.local.u64 	%SP, %SPL;
	ld.param.u64 	%rd8, [_Z22kernelEncontrarCaminosPiiiS_iPbi_param_0];
	ld.param.u32 	%r17, [_Z22kernelEncontrarCaminosPiiiS_iPbi_param_1];
	ld.param.u32 	%r18, [_Z22kernelEncontrarCaminosPiiiS_iPbi_param_2];
	ld.param.u64 	%rd9, [_Z22kernelEncontrarCaminosPiiiS_iPbi_param_3];
	ld.param.u32 	%r19, [_Z22kernelEncontrarCaminosPiiiS_iPbi_param_4];
	ld.param.u64 	%rd7, [_Z22kernelEncontrarCaminosPiiiS_iPbi_param_5];
	ld.param.u32 	%r20, [_Z22kernelEncontrarCaminosPiiiS_iPbi_param_6];
	cvta.to.global.u64 	%rd1, %rd9;
	cvta.to.global.u64 	%rd2, %rd8;
	add.u64 	%rd10, %SP, 0;
	add.u64 	%rd3, %SPL, 0;
	mov.u32 	%r21, %ctaid.x;
	mov.u32 	%r22, %ntid.x;
	mov.u32 	%r23, %tid.x;
	mad.lo.s32 	%r1, %r21, %r22, %r23;
	mul.wide.s32 	%rd11, %r1, 4;
	add.s64 	%rd12, %rd2, %rd11;
	ld.global.u32 	%r24, [%rd12];
	setp.ne.s32 	%p2, %r24, %r20;
	setp.ne.s32 	%p3, %r24, -1;
	and.pred  	%p4, %p2, %p3;
	setp.ne.s32 	%p5, %r19, %r1;
	or.pred  	%p6, %p5, %p4;
	@%p6 bra 	$L__BB5_16;
	mul.lo.s32 	%r2, %r18, %r17;
	setp.ge.s32 	%p7, %r19, %r2;
	mov.b16 	%rs15, 0;
	@%p7 bra 	$L__BB5_15;
	div.s32 	%r26, %r1, %r18;
	setp.gt.s32 	%p8, %r26, -1;
	setp.le.s32 	%p9, %r26, %r17;
	and.pred  	%p1, %p8, %p9;
	mov.b32 	%r67, 0;
	mov.u64 	%rd33, $str$1;
	mov.u64 	%rd36, $str$2;
	mul.wide.s32 	%rd14, %r18, 4;
	mov.u64 	%rd30, $str$3;
	mov.u64 	%rd27, $str$4;
	mov.u32 	%r68, %r19;
	mov.u32 	%r66, %r19;
$L__BB5_3:
	mov.u32 	%r5, %r66;
	add.s32 	%r66, %r5, 1;
	rem.s32 	%r27, %r66, %r18;
	add.s32 	%r7, %r5, -1;
	mul.wide.s32 	%rd13, %r5, 4;
	add.s64 	%rd4, %rd2, %rd13;
	ld.global.u32 	%r28, [%rd4+4];
	setp.ne.s32 	%p10, %r20, %r28;
	setp.lt.s32 	%p11, %r27, 0;
	or.pred  	%p12, %p11, %p10;
	setp.eq.s32 	%p13, %r66, %r68;
	or.pred  	%p14, %p12, %p13;
	@%p14 bra 	$L__BB5_5;
	st.local.v2.u32 	[%rd3], {%r5, %r19};
	cvta.global.u64 	%rd34, %rd33;
	{ // callseq 7, 0
	.param .b64 param0;
	st.param.b64 	[param0], %rd34;
	.param .b64 param1;
	st.param.b64 	[param1], %rd10;
	.param .b32 retval0;
	call.uni (retval0), 
	vprintf, 
	(
	param0, 
	param1
	);
	ld.param.b32 	%r50, [retval0];
	} // callseq 7
	add.s32 	%r67, %r67, 1;
	mov.b32 	%r52, -1;
	st.global.u32 	[%rd4+4], %r52;
	st.local.v2.u32 	[%rd3], {%r66, %r19};
	cvta.global.u64 	%rd37, %rd36;
	{ // callseq 8, 0
	.param .b64 param0;
	st.param.b64 	[param0], %rd37;
	.param .b64 param1;
	st.param.b64 	[param1], %rd10;
	.param .b32 retval0;
	call.uni (retval0), 
	vprintf, 
	(
	param0, 
	param1
	);
	ld.param.b32 	%r53, [retval0];
	} // callseq 8
	mov.b16 	%rs15, 0;
	mov.u16 	%rs16, %rs15;
	mov.u32 	%r68, %r5;
	bra.uni 	$L__BB5_14;
$L__BB5_5:
	add.s32 	%r66, %r5, %r18;
	add.s64 	%rd5, %rd4, %rd14;
	ld.global.u32 	%r29, [%rd5];
	setp.ne.s32 	%p15, %r20, %r29;
	setp.eq.s32 	%p16, %r66, %r68;
	or.pred  	%p17, %p15, %p16;
	setp.ge.s32 	%p18, %r66, %r2;
	or.pred  	%p19, %p18, %p17;
	@%p19 bra 	$L__BB5_7;
	st.local.v2.u32 	[%rd3], {%r66, %r5};
	st.local.u32 	[%rd3+8], %r19;
	cvta.global.u64 	%rd31, %rd30;
	{ // callseq 6, 0
	.param .b64 param0;
	st.param.b64 	[param0], %rd31;
	.param .b64 param1;
	st.param.b64 	[param1], %rd10;
	.param .b32 retval0;
	call.uni (retval0), 
	vprintf, 
	(
	param0, 
	param1
	);
	ld.param.b32 	%r47, [retval0];
	} // callseq 6
	add.s32 	%r67, %r67, 1;
	mov.b32 	%r49, -1;
	st.global.u32 	[%rd5], %r49;
	mov.b16 	%rs15, 0;
	mov.u16 	%rs16, %rs15;
	mov.u32 	%r68, %r5;
	bra.uni 	$L__BB5_14;
$L__BB5_7:
	ld.global.u32 	%r30, [%rd4+-4];
	setp.ne.s32 	%p20, %r20, %r30;
	rem.s32 	%r31, %r7, %r18;
	setp.lt.s32 	%p21, %r31, 0;
	or.pred  	%p22, %p21, %p20;
	setp.eq.s32 	%p23, %r7, %r68;
	or.pred  	%p24, %p22, %p23;
	@%p24 bra 	$L__BB5_9;
	add.s32 	%r67, %r67, 1;
	st.local.v2.u32 	[%rd3], {%r7, %r19};
	cvta.global.u64 	%rd28, %rd27;
	add.u64 	%rd29, %SP, 0;
	{ // callseq 5, 0
	.param .b64 param0;
	st.param.b64 	[param0], %rd28;
	.param .b64 param1;
	st.param.b64 	[param1], %rd29;
	.param .b32 retval0;
	call.uni (retval0), 
	vprintf, 
	(
	param0, 
	param1
	);
	ld.param.b32 	%r44, [retval0];
	} // callseq 5
	mov.b32 	%r46, -1;
	st.global.u32 	[%rd4+-4], %r46;
	mov.b16 	%rs15, 0;
	mov.u16 	%rs16, %rs15;
	mov.u32 	%r66, %r7;
	mov.u32 	%r68, %r5;
	bra.uni 	$L__BB5_14;
$L__BB5_9:
	sub.s32 	%r66, %r5, %r18;
	mul.wide.s32 	%rd15, %r66, 4;
	add.s64 	%rd6, %rd2, %rd15;
	ld.global.u32 	%r32, [%rd6];
	setp.eq.s32 	%p25, %r20, %r32;
	setp.ne.s32 	%p26, %r66, %r68;
	and.pred  	%p27, %p25, %p26;
	setp.ge.s32 	%p28, %r5, %r18;
	and.pred  	%p29, %p28, %p27;
	and.pred  	%p30, %p29, %p1;
	not.pred 	%p31, %p30;
	@%p31 bra 	$L__BB5_11;
	add.s32 	%r67, %r67, 1;
	st.local.v2.u32 	[%rd3], {%r66, %r5};
	st.local.u32 	[%rd3+8], %r19;
	mov.u64 	%rd24, $str$5;
	cvta.global.u64 	%rd25, %rd24;
	add.u64 	%rd26, %SP, 0;
	{ // callseq 4, 0
	.param .b64 param0;
	st.param.b64 	[param0], %rd25;
	.param .b64 param1;
	st.param.b64 	[param1], %rd26;
	.param .b32 retval0;
	call.uni (retval0), 
	vprintf, 
	(
	param0, 
	param1
	);
	ld.param.b32 	%r41, [retval0];
	} // callseq 4
	mov.b32 	%r43, -1;
	st.global.u32 	[%rd6], %r43;
	mov.b16 	%rs15, 0;
	mov.u16 	%rs16, %rs15;
	mov.u32 	%r68, %r5;
	bra.uni 	$L__BB5_14;
$L__BB5_11:
	ld.global.u32 	%r33, [%rd1];
	st.local.u32 	[%rd3], %r33;
	mov.u64 	%rd16, $str$6;
	cvta.global.u64 	%rd17, %rd16;
	add.u64 	%rd18, %SP, 0;
	{ // callseq 1, 0
	.param .b64 param0;
	st.param.b64 	[param0], %rd17;
	.param .b64 param1;
	st.param.b64 	[param1], %rd18;
	.param .b32 retval0;
	call.uni (retval0), 
	vprintf, 
	(
	param0, 
	param1
	);
	ld.param.b32 	%r34, [retval0];
	} // callseq 1
	st.local.u32 	[%rd3], %r19;
	mov.u64 	%rd19, $str$7;
	cvta.global.u64 	%rd20, %rd19;
	{ // callseq 2, 0
	.param .b64 param0;
	st.param.b64 	[param0], %rd20;
	.param .b64 param1;
	st.param.b64 	[param1], %rd18;
	.param .b32 retval0;
	call.uni (retval0), 
	vprintf, 
	(
	param0, 
	param1
	);
	ld.param.b32 	%r36, [retval0];
	} // callseq 2
	setp.lt.s32 	%p32, %r67, 1;
	mov.b16 	%rs15, 0;
	@%p32 bra 	$L__BB5_13;
	atom.global.add.u32 	%r38, [%rd1], 1;
	mov.b16 	%rs15, 1;
$L__BB5_13:
	bar.sync 	0;
	st.local.u32 	[%rd3], %r5;
	mov.u64 	%rd21, $str$8;
	cvta.global.u64 	%rd22, %rd21;
	add.u64 	%rd23, %SP, 0;
	{ // callseq 3, 0
	.param .b64 param0;
	st.param.b64 	[param0], %rd22;
	.param .b64 param1;
	st.param.b64 	[param1], %rd23;
	.param .b32 retval0;
	call.uni (retval0), 
	vprintf, 
	(
	param0, 
	param1
	);
	ld.param.b32 	%r39, [retval0];
	} // callseq 3
	mov.b16 	%rs16, 1;
	mov.u32 	%r66, %r5;
$L__BB5_14:
	setp.lt.s32 	%p33, %r66, %r2;
	or.b16  	%rs13, %rs16, %rs15;
	setp.eq.s16 	%p34, %rs13, 0;
	and.pred  	%p35, %p33, %p34;
	@%p35 bra 	$L__BB5_3;
$L__BB5_15:
	cvta.to.global.u64 	%rd38, %rd7;
	st.global.u8 	[%rd38], %rs15;
	cvt.u32.u16 	%r55, %rs15;
	st.local.u32 	[%rd3], %r55;
	mov.u64 	%rd39, $str$9;
	cvta.global.u64 	%rd40, %rd39;
	add.u64 	%rd41, %SP, 0;
	{ // callseq 9, 0
	.param .b64 param0;
	st.param.b64 	[param0], %rd40;
	.param .b64 param1;
	st.param.b64 	[param1], %rd41;
	.param .b32 retval0;
	call.uni (retval0), 
	vprintf, 
	(
	param0, 
	param1
	);
	ld.param.b32 	%r56, [retval0];
	} // callseq 9
	ld.global.u32 	%r58, [%rd1];
	st.local.u32 	[%rd3], %r58;
	mov.u64 	%rd42, $str$10;
	cvta.global.u64 	%rd43, %rd42;
	{ // callseq 10, 0
	.param .b64 param0;
	st.param.b64 	[param0], %rd43;
	.param .b64 param1;
	st.param.b64 	[param1], %rd41;
	.param .b32 retval0;
	call.uni (retval0), 
	vprintf, 
	(
	param0, 
	param1
	);
	ld.param.b32 	%r59, [retval0];
	} // callseq 10
$L__BB5_16:
	bar.sync 	0;
	ld.global.u32 	%r61, [%rd1];
	setp.lt.s32 	%p36, %r61, 1;
	@%p36 bra 	$L__BB5_18;
	mul.wide.s32 	%rd44, %r19, 4;
	add.s64 	%rd45, %rd2, %rd44;
	mov.b32 	%r62, -1;
	st.global.u32 	[%rd45], %r62;
$L__BB5_18:
	ret;

}
	// .globl	_Z20kernelEncontrarBombaPiiiiS_S_
.visible .entry _Z20kernelEncontrarBombaPiiiiS_S_(
	.param .u64 .ptr .align 1 _Z20kernelEncontrarBombaPiiiiS_S__param_0,
	.param .u32 _Z20kernelEncontrarBombaPiiiiS_S__param_1,
	.param .u32 _Z20kernelEncontrarBombaPiiiiS_S__param_2,
	.param .u32 _Z20kernelEncontrarBombaPiiiiS_S__param_3,
	.param .u64 .ptr .align 1 _Z20kernelEncontrarBombaPiiiiS_S__param_4,
	.param .u64 .ptr .align 1 _Z20kernelEncontrarBombaPiiiiS_S__param_5
)
{
	.local .align 8 .b8 	__local_depot6[8];
	.reg .b64 	%SP;
	.reg .b64 	%SPL;
	.reg .pred 	%p<16>;
	.reg .b32 	%r<27>;
	.reg .b64 	%rd<15>;

	mov.u64 	%SPL, __local_depot6;
	cvta.local.u64 	%SP, %SPL;
	ld.param.u64 	%rd6, [_Z20kernelEncontrarBombaPiiiiS_S__param_0];
	ld.param.u32 	%r8, [_Z20kernelEncontrarBombaPiiiiS_S__param_2];
	ld.param.u32 	%r7, [_Z20kernelEncontrarBombaPiiiiS_S__param_3];
	ld.param.u64 	%rd7, [_Z20kernelEncontrarBombaPiiiiS_S__param_4];
	ld.param.u64 	%rd5, [_Z20kernelEncontrarBombaPiiiiS_S__param_5];
	cvta.to.global.u64 	%rd1, %rd5;
	cvta.to.global.u64 	%rd2, %rd7;
	cvta.to.global.u64 	%rd3, %rd6;
	mov.u32 	%r9, %ctaid.x;
	mov.u32 	%r10, %ntid.x;
	mov.u32 	%r11, %tid.x;
	mad.lo.s32 	%r12, %r9, %r10, %r11;
	div.s32 	%r13, %r12, %r8;
	mul.lo.s32 	%r14, %r13, %r8;
	sub.s32 	%r1, %r12, %r14;
	div.s32 	%r15, %r7, %r8;
	mul.lo.s32 	%r2, %r15, %r8;
	setp.ne.s32 	%p1, %r13, %r15;
	cvt.u32.u64 	%r16, %rd7;
	setp.lt.s32 	%p2, %r16, 6;
	mul.wide.s32 	%rd8, %r12, 4;
	add.s64 	%rd4, %rd3, %rd8;
	or.pred  	%p3, %p2, %p1;
	@%p3 bra 	$L__BB6_3;
	ld.global.u32 	%r17, [%rd4];
	setp.ne.s32 	%p4, %r17, -1;
	@%p4 bra 	$L__BB6_3;
	atom.global.add.u32 	%r18, [%rd2], 1;
$L__BB6_3:
	sub.s32 	%r19, %r7, %r2;
	setp.ne.s32 	%p5, %r1, %r19;
	cvt.u32.u64 	%r20, %rd5;
	setp.lt.s32 	%p6, %r20, 6;
	or.pred  	%p7, %p6, %p5;
	@%p7 bra 	$L__BB6_6;
	ld.global.u32 	%r21, [%rd4];
	setp.ne.s32 	%p8, %r21, -1;
	@%p8 bra 	$L__BB6_6;
	atom.global.add.u32 	%r22, [%rd1], 1;
$L__BB6_6:
	bar.sync 	0;
	ld.global.u32 	%r3, [%rd2];
	ld.global.u32 	%r4, [%rd1];
	setp.eq.s32 	%p9, %r3, %r4;
	@%p9 bra 	$L__BB6_10;
	add.u64 	%rd9, %SP, 0;
	add.u64 	%rd10, %SPL, 0;
	st.local.v2.u32 	[%rd10], {%r4, %r3};
	mov.u64 	%rd11, $str$11;
	cvta.global.u64 	%rd12, %rd11;
	{ // callseq 11, 0
	.param .b64 param0;
	st.param.b64 	[param0], %rd12;
	.param .b64 param1;
	st.param.b64 	[param1], %rd9;
	.param .b32 retval0;
	call.uni (retval0), 
	vprintf, 
	(
	param0, 
	param1
	);
	ld.param.b32 	%r23, [retval0];
	} // callseq 11
	ld.global.u32 	%r5, [%rd2];
	setp.eq.s32 	%p10, %r5, 5;
	ld.global.u32 	%r25, [%rd1];
	setp.eq.s32 	%p11, %r25, 1;
	and.pred  	%p12, %p10, %p11;
	@%p12 bra 	$L__BB6_9;
	setp.ne.s32 	%p13, %r25, 5;
	setp.ne.s32 	%p14, %r5, 1;
	or.pred  	%p15, %p13, %p14;
	@%p15 bra 	$L__BB6_10;
$L__BB6_9:
	mul.wide.s32 	%rd13, %r7, 4;
	add.s64 	%rd14, %rd3, %rd13;
	mov.b32 	%r26, 66;
	st.global.u32 	[%rd14], %r26;
$L__BB6_10:
	ret;

}
	// .globl	_Z27kernelEncontrarRompecabezasPiiiiS_ii
.visible .entry _Z27kernelEncontrarRompecabezasPiiiiS_ii(
	.param .u64 .ptr .align 1 _Z27kernelEncontrarRompecabezasPiiiiS_ii_param_0,
	.param .u32 _Z27kernelEncontrarRompecabezasPiiiiS_ii_param_1,
	.param .u32 _Z27kernelEncontrarRompecabezasPiiiiS_ii_param_2,
	.param .u32 _Z27kernelEncontrarRompecabezasPiiiiS_ii_param_3,
	.param .u64 .ptr .align 1 _Z27kernelEncontrarRompecabezasPiiiiS_ii_param_4,
	.param .u32 _Z27kernelEncontrarRompecabezasPiiiiS_ii_param_5,
	.param .u32 _Z27kernelEncontrarRompecabezasPiiiiS_ii_param_6
)
{
	.local .align 8 .b8 	__local_depot7[56];
	.reg .b64 	%SP;
	.reg .b64 	%SPL;
	.reg .pred 	%p<70>;
	.reg .b32 	%r<1210>;
	.reg .b64 	%rd<40>;

	mov.u64 	%SPL, __local_depot7;
	cvta.local.u64 	%SP, %SPL;
	ld.param.u64 	%rd13, [_Z27kernelEncontrarRompecabezasPiiiiS_ii_param_0];
	ld.param.u32 	%r542, [_Z27kernelEncontrarRompecabezasPiiiiS_ii_param_3];
	ld.param.u64 	%rd14, [_Z27kernelEncontrarRompecabezasPiiiiS_ii_param_4];
	ld.param.u32 	%r543, [_Z27kernelEncontrarRompecabezasPiiiiS_ii_param_5];
	ld.param.u32 	%r544, [_Z27kernelEncontrarRompecabezasPiiiiS_ii_param_6];
	cvta.to.global.u64 	%rd1, %rd14;
	cvta.to.global.u64 	%rd2, %rd13;
	add.u64 	%rd3, %SPL, 0;
	add.u64 	%rd16, %SP, 48;
	add.u64 	%rd4, %SPL, 48;
	mov.u32 	%r545, %ctaid.x;
	mov.u32 	%r546, %ntid.x;
	mov.u32 	%r547, %tid.x;
	mad.lo.s32 	%r1, %r545, %r546, %r547;
	mul.wide.s32 	%rd17, %r1, 4;
	add.s64 	%rd18, %rd2, %rd17;
	ld.global.u32 	%r548, [%rd18];
	setp.ne.s32 	%p1, %r548, -1;
	cvt.u32.u64 	%r549, %rd14;
	setp.lt.s32 	%p2, %r549, 8;
	or.pred  	%p3, %p2, %p1;
	@%p3 bra 	$L__BB7_2;
	atom.global.add.u32 	%r550, [%rd1], 1;
$L__BB7_2:
	bar.sync 	0;
	ld.global.u32 	%r2, [%rd1];
	setp.lt.s32 	%p4, %r2, 7;
	setp.ne.s32 	%p5, %r1, %r542;
	or.pred  	%p6, %p5, %p4;
	@%p6 bra 	$L__BB7_119;
	st.local.u32 	[%rd4], %r2;
	mov.u64 	%rd19, $str$12;
	cvta.global.u64 	%rd20, %rd19;
	{ // callseq 12, 0
	.param .b64 param0;
	st.param.b64 	[param0], %rd20;
	.param .b64 param1;
	st.param.b64 	[param1], %rd16;
	.param .b32 retval0;
	call.uni (retval0), 
	vprintf, 
	(
	param0, 
	param1
	);
	ld.param.b32 	%r551, [retval0];
	} // callseq 12
	cvt.s64.s32 	%rd5, %r542;
	xor.b32  	%r553, %r543, -1429050551;
	mul.lo.s32 	%r554, %r553, 1099087573;
	setp.gt.s32 	%p7, %r543, -1;
	selp.b32 	%r555, -644748465, -1947113066, %p7;
	add.s32 	%r556, %r555, %r554;
	add.s32 	%r3, %r556, 6615241;
	add.s32 	%r946, %r554, 123456789;
	st.local.v2.u32 	[%rd3], {%r3, %r946};
	xor.b32  	%r557, %r554, 362436069;
	add.s32 	%r558, %r555, 521288629;
	st.local.v2.u32 	[%rd3+8], {%r557, %r558};
	xor.b32  	%r559, %r555, 88675123;
	add.s32 	%r942, %r554, 5783321;
	st.local.v2.u32 	[%rd3+16], {%r559, %r942};
	setp.eq.s32 	%p8, %r542, 0;
	@%p8 bra 	$L__BB7_118;
	mov.b32 	%r929, 0;
	mov.u64 	%rd23, precalc_xorwow_matrix;
	mov.u64 	%rd39, %rd5;
$L__BB7_5:
	mov.u64 	%rd6, %rd39;
	and.b64  	%rd7, %rd6, 3;
	setp.eq.s64 	%p9, %rd7, 0;
	@%p9 bra 	$L__BB7_117;
	mul.wide.u32 	%rd22, %r929, 3200;
	add.s64 	%rd8, %rd23, %rd22;
	mov.b32 	%r942, 0;
	mov.u32 	%r943, %r942;
	mov.u32 	%r944, %r942;
	mov.u32 	%r945, %r942;
	mov.u32 	%r946, %r942;
	mov.u32 	%r935, %r942;
$L__BB7_7:
	mul.wide.u32 	%rd24, %r935, 4;
	add.s64 	%rd25, %rd3, %rd24;
	ld.local.u32 	%r15, [%rd25+4];
	shl.b32 	%r16, %r935, 5;
	mov.b32 	%r941, 0;
$L__BB7_8:
	.pragma "nounroll";
	shr.u32 	%r563, %r15, %r941;
	and.b32  	%r564, %r563, 1;
	setp.eq.b32 	%p10, %r564, 1;
	not.pred 	%p11, %p10;
	add.s32 	%r565, %r16, %r941;
	mul.lo.s32 	%r566, %r565, 5;
	mul.wide.u32 	%rd26, %r566, 4;
	add.s64 	%rd9, %rd8, %rd26;
	@%p11 bra 	$L__BB7_10;
	ld.global.u32 	%r567, [%rd9];
	xor.b32  	%r946, %r946, %r567;
	ld.global.u32 	%r568, [%rd9+4];
	xor.b32  	%r945, %r945, %r568;
	ld.global.u32 	%r569, [%rd9+8];
	xor.b32  	%r944, %r944, %r569;
	ld.global.u32 	%r570, [%rd9+12];
	xor.b32  	%r943, %r943, %r570;
	ld.global.u32 	%r571, [%rd9+16];
	xor.b32  	%r942, %r942, %r571;
$L__BB7_10:
	and.b32  	%r573, %r563, 2;
	setp.eq.s32 	%p12, %r573, 0;
	@%p12 bra 	$L__BB7_12;
	ld.global.u32 	%r574, [%rd9+20];
	xor.b32  	%r946, %r946, %r574;
	ld.global.u32 	%r575, [%rd9+24];
	xor.b32  	%r945, %r945, %r575;
	ld.global.u32 	%r576, [%rd9+28];
	xor.b32  	%r944, %r944, %r576;
	ld.global.u32 	%r577, [%rd9+32];
	xor.b32  	%r943, %r943, %r577;
	ld.global.u32 	%r578, [%rd9+36];
	xor.b32  	%r942, %r942, %r578;
$L__BB7_12:
	and.b32  	%r580, %r563, 4;
	setp.eq.s32 	%p13, %r580, 0;
	@%p13 bra 	$L__BB7_14;
	ld.global.u32 	%r581, [%rd9+40];
	xor.b32  	%r946, %r946, %r581;
	ld.global.u32 	%r582, [%rd9+44];
	xor.b32  	%r945, %r945, %r582;
	ld.global.u32 	%r583, [%rd9+48];
	xor.b32  	%r944, %r944, %r583;
	ld.global.u32 	%r584, [%rd9+52];
	xor.b32  	%r943, %r943, %r584;
	ld.global.u32 	%r585, [%rd9+56];
	xor.b32  	%r942, %r942, %r585;
$L__BB7_14:
	and.b32  	%r587, %r563, 8;
	setp.eq.s32 	%p14, %r587, 0;
	@%p14 bra 	$L__BB7_16;
	ld.global.u32 	%r588, [%rd9+60];
	xor.b32  	%r946, %r946, %r588;
	ld.global.u32 	%r589, [%rd9+64];
	xor.b32  	%r945, %r945, %r589;
	ld.global.u32 	%r590, [%rd9+68];
	xor.b32  	%r944, %r944, %r590;
	ld.global.u32 	%r591, [%rd9+72];
	xor.b32  	%r943, %r943, %r591;
	ld.global.u32 	%r592, [%rd9+76];
	xor.b32  	%r942, %r942, %r592;
$L__BB7_16:
	and.b32  	%r594, %r563, 16;
	setp.eq.s32 	%p15, %r594, 0;
	@%p15 bra 	$L__BB7_18;
	ld.global.u32 	%r595, [%rd9+80];
	xor.b32  	%r946, %r946, %r595;
	ld.global.u32 	%r596, [%rd9+84];
	xor.b32  	%r945, %r945, %r596;
	ld.global.u32 	%r597, [%rd9+88];
	xor.b32  	%r944, %r944, %r597;
	ld.global.u32 	%r598, [%rd9+92];
	xor.b32  	%r943, %r943, %r598;
	ld.global.u32 	%r599, [%rd9+96];
	xor.b32  	%r942, %r942, %r599;
$L__BB7_18:
	and.b32  	%r601, %r563, 32;
	setp.eq.s32 	%p16, %r601, 0;
	@%p16 bra 	$L__BB7_20;
	ld.global.u32 	%r602, [%rd9+100];
	xor.b32  	%r946, %r946, %r602;
	ld.global.u32 	%r603, [%rd9+104];
	xor.b32  	%r945, %r945, %r603;
	ld.global.u32 	%r604, [%rd9+108];
	xor.b32  	%r944, %r944, %r604;
	ld.global.u32 	%r605, [%rd9+112];
	xor.b32  	%r943, %r943, %r605;
	ld.global.u32 	%r606, [%rd9+116];
	xor.b32  	%r942, %r942, %r606;
$L__BB7_20:
	and.b32  	%r608, %r563, 64;
	setp.eq.s32 	%p17, %r608, 0;
	@%p17 bra 	$L__BB7_22;
	ld.global.u32 	%r609, [%rd9+120];
	xor.b32  	%r946, %r946, %r609;
	ld.global.u32 	%r610, [%rd9+124];
	xor.b32  	%r945, %r945, %r610;
	ld.global.u32 	%r611, [%rd9+128];
	xor.b32  	%r944, %r944, %r611;
	ld.global.u32 	%r612, [%rd9+132];
	xor.b32  	%r943, %r943, %r612;
	ld.global.u32 	%r613, [%rd9+136];
	xor.b32  	%r942, %r942, %r613;
$L__BB7_22:
	and.b32  	%r615, %r563, 128;
	setp.eq.s32 	%p18, %r615, 0;
	@%p18 bra 	$L__BB7_24;
	ld.global.u32 	%r616, [%rd9+140];
	xor.b32  	%r946, %r946, %r616;
	ld.global.u32 	%r617, [%rd9+144];
	xor.b32  	%r945, %r945, %r617;
	ld.global.u32 	%r618, [%rd9+148];
	xor.b32  	%r944, %r944, %r618;
	ld.global.u32 	%r619, [%rd9+152];
	xor.b32  	%r943, %r943, %r619;
	ld.global.u32 	%r620, [%rd9+156];
	xor.b32  	%r942, %r942, %r620;
$L__BB7_24:
	and.b32  	%r622, %r563, 256;
	setp.eq.s32 	%p19, %r622, 0;
	@%p19 bra 	$L__BB7_26;
	ld.global.u32 	%r623, [%rd9+160];
	xor.b32  	%r946, %r946, %r623;
	ld.global.u32 	%r624, [%rd9+164];
	xor.b32  	%r945, %r945, %r624;
	ld.global.u32 	%r625, [%rd9+168];
	xor.b32  	%r944, %r944, %r625;
	ld.global.u32 	%r626, [%rd9+172];
	xor.b32  	%r943, %r943, %r626;
	ld.global.u32 	%r627, [%rd9+176];
	xor.b32  	%r942, %r942, %r627;
$L__BB7_26:
	and.b32  	%r629, %r563, 512;
	setp.eq.s32 	%p20, %r629, 0;
	@%p20 bra 	$L__BB7_28;
	ld.global.u32 	%r630, [%rd9+180];
	xor.b32  	%r946, %r946, %r630;
	ld.global.u32 	%r631, [%rd9+184];
	xor.b32  	%r945, %r945, %r631;
	ld.global.u32 	%r632, [%rd9+188];
	xor.b32  	%r944, %r944, %r632;
	ld.global.u32 	%r633, [%rd9+192];
	xor.b32  	%r943, %r943, %r633;
	ld.global.u32 	%r634, [%rd9+196];
	xor.b32  	%r942, %r942, %r634;
$L__BB7_28:
	and.b32  	%r636, %r563, 1024;
	setp.eq.s32 	%p21, %r636, 0;
	@%p21 bra 	$L__BB7_30;
	ld.global.u32 	%r637, [%rd9+200];
	xor.b32  	%r946, %r946, %r637;
	ld.global.u32 	%r638, [%rd9+204];
	xor.b32  	%r945, %r945, %r638;
	ld.global.u32 	%r639, [%rd9+208];
	xor.b32  	%r944, %r944, %r639;
	ld.global.u32 	%r640, [%rd9+212];
	xor.b32  	%r943, %r943, %r640;
	ld.global.u32 	%r641, [%rd9+216];
	xor.b32  	%r942, %r942, %r641;
$L__BB7_30:
	and.b32  	%r643, %r563, 2048;
	setp.eq.s32 	%p22, %r643, 0;
	@%p22 bra 	$L__BB7_32;
	ld.global.u32 	%r644, [%rd9+220];
	xor.b32  	%r946, %r946, %r644;
	ld.global.u32 	%r645, [%rd9+224];
	xor.b32  	%r945, %r945, %r645;
	ld.global.u32 	%r646, [%rd9+228];
	xor.b32  	%r944, %r944, %r646;
	ld.global.u32 	%r647, [%rd9+232];
	xor.b32  	%r943, %r943, %r647;
	ld.global.u32 	%r648, [%rd9+236];
	xor.b32  	%r942, %r942, %r648;
$L__BB7_32:
	and.b32  	%r650, %r563, 4096;
	setp.eq.s32 	%p23, %r650, 0;
	@%p23 bra 	$L__BB7_34;
	ld.global.u32 	%r651, [%rd9+240];
	xor.b32  	%r946, %r946, %r651;
	ld.global.u32 	%r652, [%rd9+244];
	xor.b32  	%r945, %r945, %r652;
	ld.global.u32 	%r653, [%rd9+248];
	xor.b32  	%r944, %r944, %r653;
	ld.global.u32 	%r654, [%rd9+252];
	xor.b32  	%r943, %r943, %r654;
	ld.global.u32 	%r655, [%rd9+256];
	xor.b32  	%r942, %r942, %r655;
$L__BB7_34:
	and.b32  	%r657, %r563, 8192;
	setp.eq.s32 	%p24, %r657, 0;
	@%p24 bra 	$L__BB7_36;
	ld.global.u32 	%r658, [%rd9+260];
	xor.b32  	%r946, %r946, %r658;
	ld.global.u32 	%r659, [%rd9+264];
	xor.b32  	%r945, %r945, %r659;
	ld.global.u32 	%r660, [%rd9+268];
	xor.b32  	%r944, %r944, %r660;
	ld.global.u32 	%r661, [%rd9+272];
	xor.b32  	%r943, %r943, %r661;
	ld.global.u32 	%r662, [%rd9+276];
	xor.b32  	%r942, %r942, %r662;
$L__BB7_36:
	and.b32  	%r664, %r563, 16384;
	setp.eq.s32 	%p25, %r664, 0;
	@%p25 bra 	$L__BB7_38;
	ld.global.u32 	%r665, [%rd9+280];
	xor.b32  	%r946, %r946, %r665;
	ld.global.u32 	%r666, [%rd9+284];
	xor.b32  	%r945, %r945, %r666;
	ld.global.u32 	%r667, [%rd9+288];
	xor.b32  	%r944, %r944, %r667;
	ld.global.u32 	%r668, [%rd9+292];
	xor.b32  	%r943, %r943, %r668;
	ld.global.u32 	%r669, [%rd9+296];
	xor.b32  	%r942, %r942, %r669;
$L__BB7_38:
	and.b32  	%r671, %r563, 32768;
	setp.eq.s32 	%p26, %r671, 0;
	@%p26 bra 	$L__BB7_40;
	ld.global.u32 	%r672, [%rd9+300];
	xor.b32  	%r946, %r946, %r672;
	ld.global.u32 	%r673, [%rd9+304];
	xor.b32  	%r945, %r945, %r673;
	ld.global.u32 	%r674, [%rd9+308];
	xor.b32  	%r944, %r944, %r674;
	ld.global.u32 	%r675, [%rd9+312];
	xor.b32  	%r943, %r943, %r675;
	ld.global.u32 	%r676, [%rd9+316];
	xor.b32  	%r942, %r942, %r676;
$L__BB7_40:
	add.s32 	%r941, %r941, 16;
	setp.ne.s32 	%p27, %r941, 32;
	@%p27 bra 	$L__BB7_8;
	mad.lo.s32 	%r677, %r935, -31, %r16;
	add.s32 	%r935, %r677, 1;
	setp.ne.s32 	%p28, %r935, 5;
	@%p28 bra 	$L__BB7_7;
	st.local.u32 	[%rd3+4], %r946;
	st.local.v2.u32 	[%rd3+8], {%r945, %r944};
	st.local.v2.u32 	[%rd3+16], {%r943, %r942};
	setp.eq.s64 	%p29, %rd7, 1;
	@%p29 bra 	$L__BB7_117;
	mov.b32 	%r942, 0;
	mov.u32 	%r1035, %r942;
	mov.u32 	%r1036, %r942;
	mov.u32 	%r1037, %r942;
	mov.u32 	%r946, %r942;
	mov.u32 	%r1027, %r942;
$L__BB7_44:
	mul.wide.u32 	%rd27, %r1027, 4;
	add.s64 	%rd28, %rd3, %rd27;
	ld.local.u32 	%r191, [%rd28+4];
	shl.b32 	%r192, %r1027, 5;
	mov.b32 	%r1033, 0;
$L__BB7_45:
	.pragma "nounroll";
	shr.u32 	%r680, %r191, %r1033;
	and.b32  	%r681, %r680, 1;
	setp.eq.b32 	%p30, %r681, 1;
	not.pred 	%p31, %p30;
	add.s32 	%r682, %r192, %r1033;
	mul.lo.s32 	%r683, %r682, 5;
	mul.wide.u32 	%rd29, %r683, 4;
	add.s64 	%rd10, %rd8, %rd29;
	@%p31 bra 	$L__BB7_47;
	ld.global.u32 	%r684, [%rd10];
	xor.b32  	%r946, %r946, %r684;
	ld.global.u32 	%r685, [%rd10+4];
	xor.b32  	%r1037, %r1037, %r685;
	ld.global.u32 	%r686, [%rd10+8];
	xor.b32  	%r1036, %r1036, %r686;
	ld.global.u32 	%r687, [%rd10+12];
	xor.b32  	%r1035, %r1035, %r687;
	ld.global.u32 	%r688, [%rd10+16];
	xor.b32  	%r942, %r942, %r688;
$L__BB7_47:
	and.b32  	%r690, %r680, 2;
	setp.eq.s32 	%p32, %r690, 0;
	@%p32 bra 	$L__BB7_49;
	ld.global.u32 	%r691, [%rd10+20];
	xor.b32  	%r946, %r946, %r691;
	ld.global.u32 	%r692, [%rd10+24];
	xor.b32  	%r1037, %r1037, %r692;
	ld.global.u32 	%r693, [%rd10+28];
	xor.b32  	%r1036, %r1036, %r693;
	ld.global.u32 	%r694, [%rd10+32];
	xor.b32  	%r1035, %r1035, %r694;
	ld.global.u32 	%r695, [%rd10+36];
	xor.b32  	%r942, %r942, %r695;
$L__BB7_49:
	and.b32  	%r697, %r680, 4;
	setp.eq.s32 	%p33, %r697, 0;
	@%p33 bra 	$L__BB7_51;
	ld.global.u32 	%r698, [%rd10+40];
	xor.b32  	%r946, %r946, %r698;
	ld.global.u32 	%r699, [%rd10+44];
	xor.b32  	%r1037, %r1037, %r699;
	ld.global.u32 	%r700, [%rd10+48];
	xor.b32  	%r1036, %r1036, %r700;
	ld.global.u32 	%r701, [%rd10+52];
	xor.b32  	%r1035, %r1035, %r701;
	ld.global.u32 	%r702, [%rd10+56];
	xor.b32  	%r942, %r942, %r702;
$L__BB7_51:
	and.b32  	%r704, %r680, 8;
	setp.eq.s32 	%p34, %r704, 0;
	@%p34 bra 	$L__BB7_53;
	ld.global.u32 	%r705, [%rd10+60];
	xor.b32  	%r946, %r946, %r705;
	ld.global.u32 	%r706, [%rd10+64];
	xor.b32  	%r1037, %r1037, %r706;
	ld.global.u32 	%r707, [%rd10+68];
	xor.b32  	%r1036, %r1036, %r707;
	ld.global.u32 	%r708, [%rd10+72];
	xor.b32  	%r1035, %r1035, %r708;
	ld.global.u32 	%r709, [%rd10+76];
	xor.b32  	%r942, %r942, %r709;
$L__BB7_53:
	and.b32  	%r711, %r680, 16;
	setp.eq.s32 	%p35, %r711, 0;
	@%p35 bra 	$L__BB7_55;
	ld.global.u32 	%r712, [%rd10+80];
	xor.b32  	%r946, %r946, %r712;
	ld.global.u32 	%r713, [%rd10+84];
	xor.b32  	%r1037, %r1037, %r713;
	ld.global.u32 	%r714, [%rd10+88];
	xor.b32  	%r1036, %r1036, %r714;
	ld.global.u32 	%r715, [%rd10+92];
	xor.b32  	%r1035, %r1035, %r715;
	ld.global.u32 	%r716, [%rd10+96];
	xor.b32  	%r942, %r942, %r716;
$L__BB7_55:
	and.b32  	%r718, %r680, 32;
	setp.eq.s32 	%p36, %r718, 0;
	@%p36 bra 	$L__BB7_57;
	ld.global.u32 	%r719, [%rd10+100];
	xor.b32  	%r946, %r946, %r719;
	ld.global.u32 	%r720, [%rd10+104];
	xor.b32  	%r1037, %r1037, %r720;
	ld.global.u32 	%r721, [%rd10+108];
	xor.b32  	%r1036, %r1036, %r721;
	ld.global.u32 	%r722, [%rd10+112];
	xor.b32  	%r1035, %r1035, %r722;
	ld.global.u32 	%r723, [%rd10+116];
	xor.b32  	%r942, %r942, %r723;
$L__BB7_57:
	and.b32  	%r725, %r680, 64;
	setp.eq.s32 	%p37, %r725, 0;
	@%p37 bra 	$L__BB7_59;
	ld.global.u32 	%r726, [%rd10+120];
	xor.b32  	%r946, %r946, %r726;
	ld.global.u32 	%r727, [%rd10+124];
	xor.b32  	%r1037, %r1037, %r727;
	ld.global.u32 	%r728, [%rd10+128];
	xor.b32  	%r1036, %r1036, %r728;
	ld.global.u32 	%r729, [%rd10+132];
	xor.b32  	%r1035, %r1035, %r729;
	ld.global.u32 	%r730, [%rd10+136];
	xor.b32  	%r942, %r942, %r730;
$L__BB7_59:
	and.b32  	%r732, %r680, 128;
	setp.eq.s32 	%p38, %r732, 0;
	@%p38 bra 	$L__BB7_61;
	ld.global.u32 	%r733, [%rd10+140];
	xor.b32  	%r946, %r946, %r733;
	ld.global.u32 	%r734, [%rd10+144];
	xor.b32  	%r1037, %r1037, %r734;
	ld.global.u32 	%r735, [%rd10+148];
	xor.b32  	%r1036, %r1036, %r735;
	ld.global.u32 	%r736, [%rd10+152];
	xor.b32  	%r1035, %r1035, %r736;
	ld.global.u32 	%r737, [%rd10+156];
	xor.b32  	%r942, %r942, %r737;
$L__BB7_61:
	and.b32  	%r739, %r680, 256;
	setp.eq.s32 	%p39, %r739, 0;
	@%p39 bra 	$L__BB7_63;
	ld.global.u32 	%r740, [%rd10+160];
	xor.b32  	%r946, %r946, %r740;
	ld.global.u32 	%r741, [%rd10+164];
	xor.b32  	%r1037, %r1037, %r741;
	ld.global.u32 	%r742, [%rd10+168];
	xor.b32  	%r1036, %r1036, %r742;
	ld.global.u32 	%r743, [%rd10+172];
	xor.b32  	%r1035, %r1035, %r743;
	ld.global.u32 	%r744, [%rd10+176];
	xor.b32  	%r942, %r942, %r744;
$L__BB7_63:
	and.b32  	%r746, %r680, 512;
	setp.eq.s32 	%p40, %r746, 0;
	@%p40 bra 	$L__BB7_65;
	ld.global.u32 	%r747, [%rd10+180];
	xor.b32  	%r946, %r946, %r747;
	ld.global.u32 	%r748, [%rd10+184];
	xor.b32  	%r1037, %r1037, %r748;
	ld.global.u32 	%r749, [%rd10+188];
	xor.b32  	%r1036, %r1036, %r749;
	ld.global.u32 	%r750, [%rd10+192];
	xor.b32  	%r1035, %r1035, %r750;
	ld.global.u32 	%r751, [%rd10+196];
	xor.b32  	%r942, %r942, %r751;
$L__BB7_65:
	and.b32  	%r753, %r680, 1024;
	setp.eq.s32 	%p41, %r753, 0;
	@%p41 bra 	$L__BB7_67;
	ld.global.u32 	%r754, [%rd10+200];
	xor.b32  	%r946, %r946, %r754;
	ld.global.u32 	%r755, [%rd10+204];
	xor.b32  	%r1037, %r1037, %r755;
	ld.global.u32 	%r756, [%rd10+208];
	xor.b32  	%r1036, %r1036, %r756;
	ld.global.u32 	%r757, [%rd10+212];
	xor.b32  	%r1035, %r1035, %r757;
	ld.global.u32 	%r758, [%rd10+216];
	xor.b32  	%r942, %r942, %r758;
$L__BB7_67:
	and.b32  	%r760, %r680, 2048;
	setp.eq.s32 	%p42, %r760, 0;
	@%p42 bra 	$L__BB7_69;
	ld.global.u32 	%r761, [%rd10+220];
	xor.b32  	%r946, %r946, %r761;
	ld.global.u32 	%r762, [%rd10+224];
	xor.b32  	%r1037, %r1037, %r762;
	ld.global.u32 	%r763, [%rd10+228];
	xor.b32  	%r1036, %r1036, %r763;
	ld.global.u32 	%r764, [%rd10+232];
	xor.b32  	%r1035, %r1035, %r764;
	ld.global.u32 	%r765, [%rd10+236];
	xor.b32  	%r942, %r942, %r765;
$L__BB7_69:
	and.b32  	%r767, %r680, 4096;
	setp.eq.s32 	%p43, %r767, 0;
	@%p43 bra 	$L__BB7_71;
	ld.global.u32 	%r768, [%rd10+240];
	xor.b32  	%r946, %r946, %r768;
	ld.global.u32 	%r769, [%rd10+244];
	xor.b32  	%r1037, %r1037, %r769;
	ld.global.u32 	%r770, [%rd10+248];
	xor.b32  	%r1036, %r1036, %r770;
	ld.global.u32 	%r771, [%rd10+252];
	xor.b32  	%r1035, %r1035, %r771;
	ld.global.u32 	%r772, [%rd10+256];
	xor.b32  	%r942, %r942, %r772;
$L__BB7_71:
	and.b32  	%r774, %r680, 8192;
	setp.eq.s32 	%p44, %r774, 0;
	@%p44 bra 	$L__BB7_73;
	ld.global.u32 	%r775, [%rd10+260];
	xor.b32  	%r946, %r946, %r775;
	ld.global.u32 	%r776, [%rd10+264];
	xor.b32  	%r1037, %r1037, %r776;
	ld.global.u32 	%r777, [%rd10+268];
	xor.b32  	%r1036, %r1036, %r777;
	ld.global.u32 	%r778, [%rd10+272];
	xor.b32  	%r1035, %r1035, %r778;
	ld.global.u32 	%r779, [%rd10+276];
	xor.b32  	%r942, %r942, %r779;
$L__BB7_73:
	and.b32  	%r781, %r680, 16384;
	setp.eq.s32 	%p45, %r781, 0;
	@%p45 bra 	$L__BB7_75;
	ld.global.u32 	%r782, [%rd10+280];
	xor.b32  	%r946, %r946, %r782;
	ld.global.u32 	%r783, [%rd10+284];
	xor.b32  	%r1037, %r1037, %r783;
	ld.global.u32 	%r784, [%rd10+288];
	xor.b32  	%r1036, %r1036, %r784;
	ld.global.u32 	%r785, [%rd10+292];
	xor.b32  	%r1035, %r1035, %r785;
	ld.global.u32 	%r786, [%rd10+296];
	xor.b32  	%r942, %r942, %r786;
$L__BB7_75:
	and.b32  	%r788, %r680, 32768;
	setp.eq.s32 	%p46, %r788, 0;
	@%p46 bra 	$L__BB7_77;
	ld.global.u32 	%r789, [%rd10+300];
	xor.b32  	%r946, %r946, %r789;
	ld.global.u32 	%r790, [%rd10+304];
	xor.b32  	%r1037, %r1037, %r790;
	ld.global.u32 	%r791, [%rd10+308];
	xor.b32  	%r1036, %r1036, %r791;
	ld.global.u32 	%r792, [%rd10+312];
	xor.b32  	%r1035, %r1035, %r792;
	ld.global.u32 	%r793, [%rd10+316];
	xor.b32  	%r942, %r942, %r793;
$L__BB7_77:
	add.s32 	%r1033, %r1033, 16;
	setp.ne.s32 	%p47, %r1033, 32;
	@%p47 bra 	$L__BB7_45;
	mad.lo.s32 	%r794, %r1027, -31, %r192;
	add.s32 	%r1027, %r794, 1;
	setp.ne.s32 	%p48, %r1027, 5;
	@%p48 bra 	$L__BB7_44;
	st.local.u32 	[%rd3+4], %r946;
	st.local.v2.u32 	[%rd3+8], {%r1037, %r1036};
	st.local.v2.u32 	[%rd3+16], {%r1035, %r942};
	setp.ne.s64 	%p49, %rd7, 3;
	@%p49 bra 	$L__BB7_117;
	mov.b32 	%r942, 0;
	mov.u32 	%r1127, %r942;
	mov.u32 	%r1128, %r942;
	mov.u32 	%r1129, %r942;
	mov.u32 	%r946, %r942;
	mov.u32 	%r1119, %r942;
$L__BB7_81:
	mul.wide.u32 	%rd30, %r1119, 4;
	add.s64 	%rd31, %rd3, %rd30;
	ld.local.u32 	%r367, [%rd31+4];
	shl.b32 	%r368, %r1119, 5;
	mov.b32 	%r1125, 0;
$L__BB7_82:
	.pragma "nounroll";
	shr.u32 	%r797, %r367, %r1125;
	and.b32  	%r798, %r797, 1;
	setp.eq.b32 	%p50, %r798, 1;
	not.pred 	%p51, %p50;
	add.s32 	%r799, %r368, %r1125;
	mul.lo.s32 	%r800, %r799, 5;
	mul.wide.u32 	%rd32, %r800, 4;
	add.s64 	%rd11, %rd8, %rd32;
	@%p51 bra 	$L__BB7_84;
	ld.global.u32 	%r801, [%rd11];
	xor.b32  	%r946, %r946, %r801;
	ld.global.u32 	%r802, [%rd11+4];
	xor.b32  	%r1129, %r1129, %r802;
	ld.global.u32 	%r803, [%rd11+8];
	xor.b32  	%r1128, %r1128, %r803;
	ld.global.u32 	%r804, [%rd11+12];
	xor.b32  	%r1127, %r1127, %r804;
	ld.global.u32 	%r805, [%rd11+16];
	xor.b32  	%r942, %r942, %r805;
$L__BB7_84:
	and.b32  	%r807, %r797, 2;
	setp.eq.s32 	%p52, %r807, 0;
	@%p52 bra 	$L__BB7_86;
	ld.global.u32 	%r808, [%rd11+20];
	xor.b32  	%r946, %r946, %r808;
	ld.global.u32 	%r809, [%rd11+24];
	xor.b32  	%r1129, %r1129, %r809;
	ld.global.u32 	%r810, [%rd11+28];
	xor.b32  	%r1128, %r1128, %r810;
	ld.global.u32 	%r811, [%rd11+32];
	xor.b32  	%r1127, %r1127, %r811;
	ld.global.u32 	%r812, [%rd11+36];
	xor.b32  	%r942, %r942, %r812;
$L__BB7_86:
	and.b32  	%r814, %r797, 4;
	setp.eq.s32 	%p53, %r814, 0;
	@%p53 bra 	$L__BB7_88;
	ld.global.u32 	%r815, [%rd11+40];
	xor.b32  	%r946, %r946, %r815;
	ld.global.u32 	%r816, [%rd11+44];
	xor.b32  	%r1129, %r1129, %r816;
	ld.global.u32 	%r817, [%rd11+48];
	xor.b32  	%r1128, %r1128, %r817;
	ld.global.u32 	%r818, [%rd11+52];
	xor.b32  	%r1127, %r1127, %r818;
	ld.global.u32 	%r819, [%rd11+56];
	xor.b32  	%r942, %r942, %r819;
$L__BB7_88:
	and.b32  	%r821, %r797, 8;
	setp.eq.s32 	%p54, %r821, 0;
	@%p54 bra 	$L__BB7_90;
	ld.global.u32 	%r822, [%rd11+60];
	xor.b32  	%r946, %r946, %r822;
	ld.global.u32 	%r823, [%rd11+64];
	xor.b32  	%r1129, %r1129, %r823;
	ld.global.u32 	%r824, [%rd11+68];
	xor.b32  	%r1128, %r1128, %r824;
	ld.global.u32 	%r825, [%rd11+72];
	xor.b32  	%r1127, %r1127, %r825;
	ld.global.u32 	%r826, [%rd11+76];
	xor.b32  	%r942, %r942, %r826;
$L__BB7_90:
	and.b32  	%r828, %r797, 16;
	setp.eq.s32 	%p55, %r828, 0;
	@%p55 bra 	$L__BB7_92;
	ld.global.u32 	%r829, [%rd11+80];
	xor.b32  	%r946, %r946, %r829;
	ld.global.u32 	%r830, [%rd11+84];
	xor.b32  	%r1129, %r1129, %r830;
	ld.global.u32 	%r831, [%rd11+88];
	xor.b32  	%r1128, %r1128, %r831;
	ld.global.u32 	%r832, [%rd11+92];
	xor.b32  	%r1127, %r1127, %r832;
	ld.global.u32 	%r833, [%rd11+96];
	xor.b32  	%r942, %r942, %r833;
$L__BB7_92:
	and.b32  	%r835, %r797, 32;
	setp.eq.s32 	%p56, %r835, 0;
	@%p56 bra 	$L__BB7_94;
	ld.global.u32 	%r836, [%rd11+100];
	xor.b32  	%r946, %r946, %r836;
	ld.global.u32 	%r837, [%rd11+104];
	xor.b32  	%r1129, %r1129, %r837;
	ld.global.u32 	%r838, [%rd11+108];
	xor.b32  	%r1128, %r1128, %r838;
	ld.global.u32 	%r839, [%rd11+112];
	xor.b32  	%r1127, %r1127, %r839;
	ld.global.u32 	%r840, [%rd11+116];
	xor.b32  	%r942, %r942, %r840;
$L__BB7_94:
	and.b32  	%r842, %r797, 64;
	setp.eq.s32 	%p57, %r842, 0;
	@%p57 bra 	$L__BB7_96;
	ld.global.u32 	%r843, [%rd11+120];
	xor.b32  	%r946, %r946, %r843;
	ld.global.u32 	%r844, [%rd11+124];
	xor.b32  	%r1129, %r1129, %r844;
	ld.global.u32 	%r845, [%rd11+128];
	xor.b32  	%r1128, %r1128, %r845;
	ld.global.u32 	%r846, [%rd11+132];
	xor.b32  	%r1127, %r1127, %r846;
	ld.global.u32 	%r847, [%rd11+136];
	xor.b32  	%r942, %r942, %r847;
$L__BB7_96:
	and.b32  	%r849, %r797, 128;
	setp.eq.s32 	%p58, %r849, 0;
	@%p58 bra 	$L__BB7_98;
	ld.global.u32 	%r850, [%rd11+140];
	xor.b32  	%r946, %r946, %r850;
	ld.global.u32 	%r851, [%rd11+144];
	xor.b32  	%r1129, %r1129, %r851;
	ld.global.u32 	%r852, [%rd11+148];
	xor.b32  	%r1128, %r1128, %r852;
	ld.global.u32 	%r853, [%rd11+152];
	xor.b32  	%r1127, %r1127, %r853;
	ld.global.u32 	%r854, [%rd11+156];
	xor.b32  	%r942, %r942, %r854;
$L__BB7_98:
	and.b32  	%r856, %r797, 256;
	setp.eq.s32 	%p59, %r856, 0;
	@%p59 bra 	$L__BB7_100;
	ld.global.u32 	%r857, [%rd11+160];
	xor.b32  	%r946, %r946, %r857;
	ld.global.u32 	%r858, [%rd11+164];
	xor.b32  	%r1129, %r1129, %r858;
	ld.global.u32 	%r859, [%rd11+168];
	xor.b32  	%r1128, %r1128, %r859;
	ld.global.u32 	%r860, [%rd11+172];
	xor.b32  	%r1127, %r1127, %r860;
	ld.global.u32 	%r861, [%rd11+176];
	xor.b32  	%r942, %r942, %r861;
$L__BB7_100:
	and.b32  	%r863, %r797, 512;
	setp.eq.s32 	%p60, %r863, 0;
	@%p60 bra 	$L__BB7_102;
	ld.global.u32 	%r864, [%rd11+180];
	xor.b32  	%r946, %r946, %r864;
	ld.global.u32 	%r865, [%rd11+184];
	xor.b32  	%r1129, %r1129, %r865;
	ld.global.u32 	%r866, [%rd11+188];
	xor.b32  	%r1128, %r1128, %r866;
	ld.global.u32 	%r867, [%rd11+192];
	xor.b32  	%r1127, %r1127, %r867;
	ld.global.u32 	%r868, [%rd11+196];
	xor.b32  	%r942, %r942, %r868;
$L__BB7_102:
	and.b32  	%r870, %r797, 1024;
	setp.eq.s32 	%p61, %r870, 0;
	@%p61 bra 	$L__BB7_104;
	ld.global.u32 	%r871, [%rd11+200];
	xor.b32  	%r946, %r946, %r871;
	ld.global.u32 	%r872, [%rd11+204];
	xor.b32  	%r1129, %r1129, %r872;
	ld.global.u32 	%r873, [%rd11+208];
	xor.b32  	%r1128, %r1128, %r873;
	ld.global.u32 	%r874, [%rd11+212];
	xor.b32  	%r1127, %r1127, %r874;
	ld.global.u32 	%r875, [%rd11+216];
	xor.b32  	%r942, %r942, %r875;
$L__BB7_104:
	and.b32  	%r877, %r797, 2048;
	setp.eq.s32 	%p62, %r877, 0;
	@%p62 bra 	$L__BB7_106;
	ld.global.u32 	%r878, [%rd11+220];
	xor.b32  	%r946, %r946, %r878;
	ld.global.u32 	%r879, [%rd11+224];
	xor.b32  	%r1129, %r1129, %r879;
	ld.global.u32 	%r880, [%rd11+228];
	xor.b32  	%r1128, %r1128, %r880;
	ld.global.u32 	%r881, [%rd11+232];
	xor.b32  	%r1127, %r1127, %r881;
	ld.global.u32 	%r882, [%rd11+236];
	xor.b32  	%r942, %r942, %r882;
$L__BB7_106:
	and.b32  	%r884, %r797, 4096;
	setp.eq.s32 	%p63, %r884, 0;
	@%p63 bra 	$L__BB7_108;
	ld.global.u32 	%r885, [%rd11+240];
	xor.b32  	%r946, %r946, %r885;
	ld.global.u32 	%r886, [%rd11+244];
	xor.b32  	%r1129, %r1129, %r886;
	ld.global.u32 	%r887, [%rd11+248];
	xor.b32  	%r1128, %r1128, %r887;
	ld.global.u32 	%r888, [%rd11+252];
	xor.b32  	%r1127, %r1127, %r888;
	ld.global.u32 	%r889, [%rd11+256];
	xor.b32  	%r942, %r942, %r889;
$L__BB7_108:
	and.b32  	%r891, %r797, 8192;
	setp.eq.s32 	%p64, %r891, 0;
	@%p64 bra 	$L__BB7_110;
	ld.global.u32 	%r892, [%rd11+260];
	xor.b32  	%r946, %r946, %r892;
	ld.global.u32 	%r893, [%rd11+264];
	xor.b32  	%r1129, %r1129, %r893;
	ld.global.u32 	%r894, [%rd11+268];
	xor.b32  	%r1128, %r1128, %r894;
	ld.global.u32 	%r895, [%rd11+272];
	xor.b32  	%r1127, %r1127, %r895;
	ld.global.u32 	%r896, [%rd11+276];
	xor.b32  	%r942, %r942, %r896;
$L__BB7_110:
	and.b32  	%r898, %r797, 16384;
	setp.eq.s32 	%p65, %r898, 0;
	@%p65 bra 	$L__BB7_112;
	ld.global.u32 	%r899, [%rd11+280];
	xor.b32  	%r946, %r946, %r899;
	ld.global.u32 	%r900, [%rd11+284];
	xor.b32  	%r1129, %r1129, %r900;
	ld.global.u32 	%r901, [%rd11+288];
	xor.b32  	%r1128, %r1128, %r901;
	ld.global.u32 	%r902, [%rd11+292];
	xor.b32  	%r1127, %r1127, %r902;
	ld.global.u32 	%r903, [%rd11+296];
	xor.b32  	%r942, %r942, %r903;
$L__BB7_112:
	and.b32  	%r905, %r797, 32768;
	setp.eq.s32 	%p66, %r905, 0;
	@%p66 bra 	$L__BB7_114;
	ld.global.u32 	%r906, [%rd11+300];
	xor.b32  	%r946, %r946, %r906;
	ld.global.u32 	%r907, [%rd11+304];
	xor.b32  	%r1129, %r1129, %r907;
	ld.global.u32 	%r908, [%rd11+308];
	xor.b32  	%r1128, %r1128, %r908;
	ld.global.u32 	%r909, [%rd11+312];
	xor.b32  	%r1127, %r1127, %r909;
	ld.global.u32 	%r910, [%rd11+316];
	xor.b32  	%r942, %r942, %r910;
$L__BB7_114:
	add.s32 	%r1125, %r1125, 16;
	setp.ne.s32 	%p67, %r1125, 32;
	@%p67 bra 	$L__BB7_82;
	mad.lo.s32 	%r911, %r1119, -31, %r368;
	add.s32 	%r1119, %r911, 1;
	setp.ne.s32 	%p68, %r1119, 5;
	@%p68 bra 	$L__BB7_81;
	st.local.u32 	[%rd3+4], %r946;
	st.local.v2.u32 	[%rd3+8], {%r1129, %r1128};
	st.local.v2.u32 	[%rd3+16], {%r1127, %r942};
$L__BB7_117:
	shr.u64 	%rd39, %rd6, 2;
	add.s32 	%r929, %r929, 1;
	setp.gt.u64 	%p69, %rd6, 3;
	@%p69 bra 	$L__BB7_5;
$L__BB7_118:
	shr.u32 	%r912, %r946, 2;
	xor.b32  	%r913, %r912, %r946;
	shl.b32 	%r914, %r942, 4;
	shl.b32 	%r915, %r913, 1;
	xor.b32  	%r916, %r915, %r914;
	xor.b32  	%r917, %r916, %r913;
	xor.b32  	%r918, %r917, %r942;
	add.s32 	%r919, %r3, %r918;
	add.s32 	%r920, %r919, 362437;
	rem.u32 	%r921, %r920, %r544;
	add.s32 	%r922, %r921, 1;
	abs.s32 	%r923, %r922;
	add.u64 	%rd33, %SP, 48;
	add.u64 	%rd34, %SPL, 48;
	st.local.u32 	[%rd34], %r542;
	mov.u64 	%rd35, $str$13;
	cvta.global.u64 	%rd36, %rd35;
	{ // callseq 13, 0
	.param .b64 param0;
	st.param.b64 	[param0], %rd36;
	.param .b64 param1;
	st.param.b64 	[param1], %rd33;
	.param .b32 retval0;
	call.uni (retval0), 
	vprintf, 
	(
	param0, 
	param1
	);
	ld.param.b32 	%r924, [retval0];
	} // callseq 13
	add.s32 	%r926, %r923, 10;
	shl.b64 	%rd37, %rd5, 2;
	add.s64 	%rd38, %rd2, %rd37;
	st.global.u32 	[%rd38], %r926;
$L__BB7_119:
	ret;

}


// ===== COMPILED SASS (sm_100) =====

	.target	sm_100

	.elftype	@"ET_EXEC"


//--------------------- .note.nv.tkinfo           --------------------------
	.section	.note.nv.tkinfo,"",@"SHT_NOTE"
	.sectionflags	@"SHF_NOTE_NV_TKINFO"
	.tkinfo
        /*0018*/ 	.word	0x00000002
        /*0030*/ 	.string	""
        /*0030*/ 	.string	"ptxas"
        /*0030*/ 	.string	"Cuda compilation tools, release 13.0, V13.0.88"
        /*0030*/ 	.string	"Build cuda_13.0.r13.0/compiler.36424714_0"
        /*0030*/ 	.string	"-arch sm_100 -m 64 "



//--------------------- .note.nv.cuinfo           --------------------------
	.section	.note.nv.cuinfo,"",@"SHT_NOTE"
	.sectionflags	@"SHF_NOTE_NV_CUINFO"
        /*0018*/ 	.short	0x0002
        /*001a*/ 	.short	0x0064
        /*001c*/ 	.short	0x0082
	.zero		2


//--------------------- .nv.info                  --------------------------
	.section	.nv.info,"",@"SHT_CUDA_INFO"
	.align	4


	//----- nvinfo : EIATTR_REGCOUNT
	.align		4
        /*0000*/ 	.byte	0x04, 0x2f
        /*0002*/ 	.short	(.L_26 - .L_25)
	.align		4
.L_25:
        /*0004*/ 	.word	index@(_Z11kernelBombaPiiii)
        /*0008*/ 	.word	0x0000000d


	//----- nvinfo : EIATTR_FRAME_SIZE
	.align		4
.L_26:
        /*000c*/ 	.byte	0x04, 0x11
        /*000e*/ 	.short	(.L_28 - .L_27)
	.align		4
.L_27:
        /*0010*/ 	.word	index@(_Z11kernelBombaPiiii)
        /*0014*/ 	.word	0x00000000


	//----- nvinfo : EIATTR_REGCOUNT
	.align		4
.L_28:
        /*0018*/ 	.byte	0x04, 0x2f
        /*001a*/ 	.short	(.L_30 - .L_29)
	.align		4
.L_29:
        /*001c*/ 	.word	index@(_Z9kernelTNTPiiii)
        /*0020*/ 	.word	0x00000012


	//----- nvinfo : EIATTR_FRAME_SIZE
	.align		4
.L_30:
        /*0024*/ 	.byte	0x04, 0x11
        /*0026*/ 	.short	(.L_32 - .L_31)
	.align		4
.L_31:
        /*0028*/ 	.word	index@(_Z9kernelTNTPiiii)
        /*002c*/ 	.word	0x00000000


	//----- nvinfo : EIATTR_REGCOUNT
	.align		4
.L_32:
        /*0030*/ 	.byte	0x04, 0x2f
        /*0032*/ 	.short	(.L_34 - .L_33)
	.align		4
.L_33:
        /*0034*/ 	.word	index@(_Z18kernelRompeCabezasPiiiii)
        /*0038*/ 	.word	0x0000000c


	//----- nvinfo : EIATTR_FRAME_SIZE
	.align		4
.L_34:
        /*003c*/ 	.byte	0x04, 0x11
        /*003e*/ 	.short	(.L_36 - .L_35)
	.align		4
.L_35:
        /*0040*/ 	.word	index@(_Z18kernelRompeCabezasPiiiii)
        /*0044*/ 	.word	0x00000000


	//----- nvinfo : EIATTR_REGCOUNT
	.align		4
.L_36:
        /*0048*/ 	.byte	0x04, 0x2f
        /*004a*/ 	.short	(.L_38 - .L_37)
	.align		4
.L_37:
        /*004c*/ 	.word	index@(_Z20kernelGenerarTableroPiii)
        /*0050*/ 	.word	0x0000001f


	//----- nvinfo : EIATTR_FRAME_SIZE
	.align		4
.L_38:
        /*0054*/ 	.byte	0x04, 0x11
        /*0056*/ 	.short	(.L_40 - .L_39)
	.align		4
.L_39:
        /*0058*/ 	.word	index@(_Z20kernelGenerarTableroPiii)
        /*005c*/ 	.word	0x00000030


	//----- nvinfo : EIATTR_REGCOUNT
	.align		4
.L_40:
        /*0060*/ 	.byte	0x04, 0x2f
        /*0062*/ 	.short	(.L_42 - .L_41)
	.align		4
.L_41:
        /*0064*/ 	.word	index@(_Z26kernelReemplazarPosicionesPiiiiiS_)
        /*0068*/ 	.word	0x0000001f


	//----- nvinfo : EIATTR_FRAME_SIZE
	.align		4
.L_42:
        /*006c*/ 	.byte	0x04, 0x11
        /*006e*/ 	.short	(.L_44 - .L_43)
	.align		4
.L_43:
        /*0070*/ 	.word	index@(_Z26kernelReemplazarPosicionesPiiiiiS_)
        /*0074*/ 	.word	0x00000038


	//----- nvinfo : EIATTR_REGCOUNT
	.align		4
.L_44:
        /*0078*/ 	.byte	0x04, 0x2f
        /*007a*/ 	.short	(.L_46 - .L_45)
	.align		4
.L_45:
        /*007c*/ 	.word	index@(_Z22kernelEncontrarCaminosPiiiS_iPbi)
        /*0080*/ 	.word	0x00000022


	//----- nvinfo : EIATTR_FRAME_SIZE
	.align		4
.L_46:
        /*0084*/ 	.byte	0x04, 0x11
        /*0086*/ 	.short	(.L_48 - .L_47)
	.align		4
.L_47:
        /*0088*/ 	.word	index@(_Z22kernelEncontrarCaminosPiiiS_iPbi)
        /*008c*/ 	.word	0x00000010


	//----- nvinfo : EIATTR_REGCOUNT
	.align		4
.L_48:
        /*0090*/ 	.byte	0x04, 0x2f
        /*0092*/ 	.short	(.L_50 - .L_49)
	.align		4
.L_49:
        /*0094*/ 	.word	index@(_Z20kernelEncontrarBombaPiiiiS_S_)
        /*0098*/ 	.word	0x00000018


	//----- nvinfo : EIATTR_FRAME_SIZE
	.align		4
.L_50:
        /*009c*/ 	.byte	0x04, 0x11
        /*009e*/ 	.short	(.L_52 - .L_51)
	.align		4
.L_51:
        /*00a0*/ 	.word	index@(_Z20kernelEncontrarBombaPiiiiS_S_)
        /*00a4*/ 	.word	0x00000008


	//----- nvinfo : EIATTR_REGCOUNT
	.align		4
.L_52:
        /*00a8*/ 	.byte	0x04, 0x2f
        /*00aa*/ 	.short	(.L_54 - .L_53)
	.align		4
.L_53:
        /*00ac*/ 	.word	index@(_Z27kernelEncontrarRompecabezasPiiiiS_ii)
        /*00b0*/ 	.word	0x0000001f


	//----- nvinfo : EIATTR_FRAME_SIZE
	.align		4
.L_54:
        /*00b4*/ 	.byte	0x04, 0x11
        /*00b6*/ 	.short	(.L_56 - .L_55)
	.align		4
.L_55:
        /*00b8*/ 	.word	index@(_Z27kernelEncontrarRompecabezasPiiiiS_ii)
        /*00bc*/ 	.word	0x00000038


	//----- nvinfo : EIATTR_MIN_STACK_SIZE
	.align		4
.L_56:
        /*00c0*/ 	.byte	0x04, 0x12
        /*00c2*/ 	.short	(.L_58 - .L_57)
	.align		4
.L_57:
        /*00c4*/ 	.word	index@(_Z27kernelEncontrarRompecabezasPiiiiS_ii)
        /*00c8*/ 	.word	0x00000038


	//----- nvinfo : EIATTR_MIN_STACK_SIZE
	.align		4
.L_58:
        /*00cc*/ 	.byte	0x04, 0x12
        /*00ce*/ 	.short	(.L_60 - .L_59)
	.align		4
.L_59:
        /*00d0*/ 	.word	index@(_Z20kernelEncontrarBombaPiiiiS_S_)
        /*00d4*/ 	.word	0x00000008


	//----- nvinfo : EIATTR_MIN_STACK_SIZE
	.align		4
.L_60:
        /*00d8*/ 	.byte	0x04, 0x12
        /*00da*/ 	.short	(.L_62 - .L_61)
	.align		4
.L_61:
        /*00dc*/ 	.word	index@(_Z22kernelEncontrarCaminosPiiiS_iPbi)
        /*00e0*/ 	.word	0x00000010


	//----- nvinfo : EIATTR_MIN_STACK_SIZE
	.align		4
.L_62:
        /*00e4*/ 	.byte	0x04, 0x12
        /*00e6*/ 	.short	(.L_64 - .L_63)
	.align		4
.L_63:
        /*00e8*/ 	.word	index@(_Z26kernelReemplazarPosicionesPiiiiiS_)
        /*00ec*/ 	.word	0x00000038


	//----- nvinfo : EIATTR_MIN_STACK_SIZE
	.align		4
.L_64:
        /*00f0*/ 	.byte	0x04, 0x12
        /*00f2*/ 	.short	(.L_66 - .L_65)
	.align		4
.L_65:
        /*00f4*/ 	.word	index@(_Z20kernelGenerarTableroPiii)
        /*00f8*/ 	.word	0x00000030


	//----- nvinfo : EIATTR_MIN_STACK_SIZE
	.align		4
.L_66:
        /*00fc*/ 	.byte	0x04, 0x12
        /*00fe*/ 	.short	(.L_68 - .L_67)
	.align		4
.L_67:
        /*0100*/ 	.word	index@(_Z18kernelRompeCabezasPiiiii)
        /*0104*/ 	.word	0x00000000


	//----- nvinfo : EIATTR_MIN_STACK_SIZE
	.align		4
.L_68:
        /*0108*/ 	.byte	0x04, 0x12
        /*010a*/ 	.short	(.L_70 - .L_69)
	.align		4
.L_69:
        /*010c*/ 	.word	index@(_Z9kernelTNTPiiii)
        /*0110*/ 	.word	0x00000000


	//----- nvinfo : EIATTR_MIN_STACK_SIZE
	.align		4
.L_70:
        /*0114*/ 	.byte	0x04, 0x12
        /*0116*/ 	.short	(.L_72 - .L_71)
	.align		4
.L_71:
        /*0118*/ 	.word	index@(_Z11kernelBombaPiiii)
        /*011c*/ 	.word	0x00000000
.L_72:


//--------------------- .nv.compat                --------------------------
	.section	.nv.compat,"",@"SHT_CUDA_COMPAT_INFO"
	.align	4
        /*0000*/ 	.byte	0x02, 0x09, 0x00, 0x00, 0x02, 0x02, 0x01, 0x00, 0x02, 0x05, 0x05, 0x00, 0x03, 0x07, 0x01, 0x01
        /*0010*/ 	.byte	0x02, 0x03, 0x00, 0x00, 0x02, 0x06, 0x01, 0x00, 0x04, 0x0b, 0x08, 0x00, 0x09, 0x00, 0x00, 0x00
        /*0020*/ 	.byte	0x00, 0x00, 0x00, 0x00


//--------------------- .nv.info._Z27kernelEncontrarRompecabezasPiiiiS_ii --------------------------
	.section	.nv.info._Z27kernelEncontrarRompecabezasPiiiiS_ii,"",@"SHT_CUDA_INFO"
	.sectionflags	@""
	.align	4


	//----- nvinfo : EIATTR_CUDA_API_VERSION
	.align		4
        /*0000*/ 	.byte	0x04, 0x37
        /*0002*/ 	.short	(.L_74 - .L_73)
.L_73:
        /*0004*/ 	.word	0x00000082


	//----- nvinfo : EIATTR_KPARAM_INFO
	.align		4
.L_74:
        /*0008*/ 	.byte	0x04, 0x17
        /*000a*/ 	.short	(.L_76 - .L_75)
.L_75:
        /*000c*/ 	.word	0x00000000
        /*0010*/ 	.short	0x0006
        /*0012*/ 	.short	0x0024
        /*0014*/ 	.byte	0x00, 0xf0, 0x11, 0x00


	//----- nvinfo : EIATTR_KPARAM_INFO
	.align		4
.L_76:
        /*0018*/ 	.byte	0x04, 0x17
        /*001a*/ 	.short	(.L_78 - .L_77)
.L_77:
        /*001c*/ 	.word	0x00000000
        /*0020*/ 	.short	0x0005
        /*0022*/ 	.short	0x0020
        /*0024*/ 	.byte	0x00, 0xf0, 0x11, 0x00


	//----- nvinfo : EIATTR_KPARAM_INFO
	.align		4
.L_78:
        /*0028*/ 	.byte	0x04, 0x17
        /*002a*/ 	.short	(.L_80 - .L_79)
.L_79:
        /*002c*/ 	.word	0x00000000
        /*0030*/ 	.short	0x0004
        /*0032*/ 	.short	0x0018
        /*0034*/ 	.byte	0x00, 0xf5, 0x21, 0x00


	//----- nvinfo : EIATTR_KPARAM_INFO
	.align		4
.L_80:
        /*0038*/ 	.byte	0x04, 0x17
        /*003a*/ 	.short	(.L_82 - .L_81)
.L_81:
        /*003c*/ 	.word	0x00000000
        /*0040*/ 	.short	0x0003
        /*0042*/ 	.short	0x0010
        /*0044*/ 	.byte	0x00, 0xf0, 0x11, 0x00


	//----- nvinfo : EIATTR_KPARAM_INFO
	.align		4
.L_82:
        /*0048*/ 	.byte	0x04, 0x17
        /*004a*/ 	.short	(.L_84 - .L_83)
.L_83:
        /*004c*/ 	.word	0x00000000
        /*0050*/ 	.short	0x0002
        /*0052*/ 	.short	0x000c
        /*0054*/ 	.byte	0x00, 0xf0, 0x11, 0x00


	//----- nvinfo : EIATTR_KPARAM_INFO
	.align		4
.L_84:
        /*0058*/ 	.byte	0x04, 0x17
        /*005a*/ 	.short	(.L_86 - .L_85)
.L_85:
        /*005c*/ 	.word	0x00000000
        /*0060*/ 	.short	0x0001
        /*0062*/ 	.short	0x0008
        /*0064*/ 	.byte	0x00, 0xf0, 0x11, 0x00


	//----- nvinfo : EIATTR_KPARAM_INFO
	.align		4
.L_86:
        /*0068*/ 	.byte	0x04, 0x17
        /*006a*/ 	.short	(.L_88 - .L_87)
.L_87:
        /*006c*/ 	.word	0x00000000
        /*0070*/ 	.short	0x0000
        /*0072*/ 	.short	0x0000
        /*0074*/ 	.byte	0x00, 0xf5, 0x21, 0x00


	//----- nvinfo : EIATTR_SPARSE_MMA_MASK
	.align		4
.L_88:
        /*0078*/ 	.byte	0x03, 0x50
        /*007a*/ 	.short	0x0000


	//----- nvinfo : EIATTR_MAXREG_COUNT
	.align		4
        /*007c*/ 	.byte	0x03, 0x1b
        /*007e*/ 	.short	0x00ff


	//----- nvinfo : EIATTR_NUM_BARRIERS
	.align		4
        /*0080*/ 	.byte	0x02, 0x4c
        /*0082*/ 	.byte	0x01
	.zero		1


	//----- nvinfo : EIATTR_EXTERNS
	.align		4
        /*0084*/ 	.byte	0x04, 0x0f
        /*0086*/ 	.short	(.L_90 - .L_89)


	//   ....[0]....
	.align		4
.L_89:
        /*0088*/ 	.word	index@(vprintf)


	//----- nvinfo : EIATTR_MERCURY_ISA_VERSION
	.align		4
.L_90:
        /*008c*/ 	.byte	0x03, 0x5f
        /*008e*/ 	.short	0x0101


	//----- nvinfo : EIATTR_INT_WARP_WIDE_INSTR_OFFSETS
	.align		4
        /*0090*/ 	.byte	0x04, 0x31
        /*0092*/ 	.short	(.L_92 - .L_91)


	//   ....[0]....
.L_91:
        /*0094*/ 	.word	0x00000160


	//----- nvinfo : EIATTR_VRC_CTA_INIT_COUNT
	.align		4
.L_92:
        /*0098*/ 	.byte	0x02, 0x4a
	.zero		1
	.zero		1


	//----- nvinfo : EIATTR_SYSCALL_OFFSETS
	.align		4
        /*009c*/ 	.byte	0x04, 0x46
        /*009e*/ 	.short	(.L_94 - .L_93)


	//   ....[0]....
.L_93:
        /*00a0*/ 	.word	0x000002b0


	//   ....[1]....
        /*00a4*/ 	.word	0x00002c70


	//----- nvinfo : EIATTR_EXIT_INSTR_OFFSETS
	.align		4
.L_94:
        /*00a8*/ 	.byte	0x04, 0x1c
        /*00aa*/ 	.short	(.L_96 - .L_95)


	//   ....[0]....
.L_95:
        /*00ac*/ 	.word	0x00000210


	//   ....[1]....
        /*00b0*/ 	.word	0x00002d30


	//----- nvinfo : EIATTR_CRS_STACK_SIZE
	.align		4
.L_96:
        /*00b4*/ 	.byte	0x04, 0x1e
        /*00b6*/ 	.short	(.L_98 - .L_97)
.L_97:
        /*00b8*/ 	.word	0x00000000


	//----- nvinfo : EIATTR_CBANK_PARAM_SIZE
	.align		4
.L_98:
        /*00bc*/ 	.byte	0x03, 0x19
        /*00be*/ 	.short	0x0028


	//----- nvinfo : EIATTR_PARAM_CBANK
	.align		4
        /*00c0*/ 	.byte	0x04, 0x0a
        /*00c2*/ 	.short	(.L_100 - .L_99)
	.align		4
.L_99:
        /*00c4*/ 	.word	index@(.nv.constant0._Z27kernelEncontrarRompecabezasPiiiiS_ii)
        /*00c8*/ 	.short	0x0380
        /*00ca*/ 	.short	0x0028


	//----- nvinfo : EIATTR_SW_WAR
	.align		4
.L_100:
        /*00cc*/ 	.byte	0x04, 0x36
        /*00ce*/ 	.short	(.L_102 - .L_101)
.L_101:
        /*00d0*/ 	.word	0x00000008
.L_102:


//--------------------- .nv.info._Z20kernelEncontrarBombaPiiiiS_S_ --------------------------
	.section	.nv.info._Z20kernelEncontrarBombaPiiiiS_S_,"",@"SHT_CUDA_INFO"
	.sectionflags	@""
	.align	4


	//----- nvinfo : EIATTR_CUDA_API_VERSION
	.align		4
        /*0000*/ 	.byte	0x04, 0x37
        /*0002*/ 	.short	(.L_104 - .L_103)
.L_103:
        /*0004*/ 	.word	0x00000082


	//----- nvinfo : EIATTR_KPARAM_INFO
	.align		4
.L_104:
        /*0008*/ 	.byte	0x04, 0x17
        /*000a*/ 	.short	(.L_106 - .L_105)
.L_105:
        /*000c*/ 	.word	0x00000000
        /*0010*/ 	.short	0x0005
        /*0012*/ 	.short	0x0020
        /*0014*/ 	.byte	0x00, 0xf5, 0x21, 0x00


	//----- nvinfo : EIATTR_KPARAM_INFO
	.align		4
.L_106:
        /*0018*/ 	.byte	0x04, 0x17
        /*001a*/ 	.short	(.L_108 - .L_107)
.L_107:
        /*001c*/ 	.word	0x00000000
        /*0020*/ 	.short	0x0004
        /*0022*/ 	.short	0x0018
        /*0024*/ 	.byte	0x00, 0xf5, 0x21, 0x00


	//----- nvinfo : EIATTR_KPARAM_INFO
	.align		4
.L_108:
        /*0028*/ 	.byte	0x04, 0x17
        /*002a*/ 	.short	(.L_110 - .L_109)
.L_109:
        /*002c*/ 	.word	0x00000000
        /*0030*/ 	.short	0x0003
        /*0032*/ 	.short	0x0010
        /*0034*/ 	.byte	0x00, 0xf0, 0x11, 0x00


	//----- nvinfo : EIATTR_KPARAM_INFO
	.align		4
.L_110:
        /*0038*/ 	.byte	0x04, 0x17
        /*003a*/ 	.short	(.L_112 - .L_111)
.L_111:
        /*003c*/ 	.word	0x00000000
        /*0040*/ 	.short	0x0002
        /*0042*/ 	.short	0x000c
        /*0044*/ 	.byte	0x00, 0xf0, 0x11, 0x00


	//----- nvinfo : EIATTR_KPARAM_INFO
	.align		4
.L_112:
        /*0048*/ 	.byte	0x04, 0x17
        /*004a*/ 	.short	(.L_114 - .L_113)
.L_113:
        /*004c*/ 	.word	0x00000000
        /*0050*/ 	.short	0x0001
        /*0052*/ 	.short	0x0008
        /*0054*/ 	.byte	0x00, 0xf0, 0x11, 0x00


	//----- nvinfo : EIATTR_KPARAM_INFO
	.align		4
.L_114:
        /*0058*/ 	.byte	0x04, 0x17
        /*005a*/ 	.short	(.L_116 - .L_115)
.L_115:
        /*005c*/ 	.word	0x00000000
        /*0060*/ 	.short	0x0000
        /*0062*/ 	.short	0x0000
        /*0064*/ 	.byte	0x00, 0xf5, 0x21, 0x00


	//----- nvinfo : EIATTR_SPARSE_MMA_MASK
	.align		4
.L_116:
        /*0068*/ 	.byte	0x03, 0x50
        /*006a*/ 	.short	0x0000


	//----- nvinfo : EIATTR_MAXREG_COUNT
	.align		4
        /*006c*/ 	.byte	0x03, 0x1b
        /*006e*/ 	.short	0x00ff


	//----- nvinfo : EIATTR_NUM_BARRIERS
	.align		4
        /*0070*/ 	.byte	0x02, 0x4c
        /*0072*/ 	.byte	0x01
	.zero		1


	//----- nvinfo : EIATTR_EXTERNS
	.align		4
        /*0074*/ 	.byte	0x04, 0x0f
        /*0076*/ 	.short	(.L_118 - .L_117)


	//   ....[0]....
	.align		4
.L_117:
        /*0078*/ 	.word	index@(vprintf)


	//----- nvinfo : EIATTR_MERCURY_ISA_VERSION
	.align		4
.L_118:
        /*007c*/ 	.byte	0x03, 0x5f
        /*007e*/ 	.short	0x0101


	//----- nvinfo : EIATTR_INT_WARP_WIDE_INSTR_OFFSETS
	.align		4
        /*0080*/ 	.byte	0x04, 0x31
        /*0082*/ 	.short	(.L_120 - .L_119)


	//   ....[0]....
.L_119:
        /*0084*/ 	.word	0x00000480


	//   ....[1]....
        /*0088*/ 	.word	0x00000550


	//----- nvinfo : EIATTR_VRC_CTA_INIT_COUNT
	.align		4
.L_120:
        /*008c*/ 	.byte	0x02, 0x4a
	.zero		1
	.zero		1


	//----- nvinfo : EIATTR_SYSCALL_OFFSETS
	.align		4
        /*0090*/ 	.byte	0x04, 0x46
        /*0092*/ 	.short	(.L_122 - .L_121)


	//   ....[0]....
.L_121:
        /*0094*/ 	.word	0x00000670


	//----- nvinfo : EIATTR_EXIT_INSTR_OFFSETS
	.align		4
.L_122:
        /*0098*/ 	.byte	0x04, 0x1c
        /*009a*/ 	.short	(.L_124 - .L_123)


	//   ....[0]....
.L_123:
        /*009c*/ 	.word	0x000005f0


	//   ....[1]....
        /*00a0*/ 	.word	0x00000710


	//   ....[2]....
        /*00a4*/ 	.word	0x00000770


	//----- nvinfo : EIATTR_CRS_STACK_SIZE
	.align		4
.L_124:
        /*00a8*/ 	.byte	0x04, 0x1e
        /*00aa*/ 	.short	(.L_126 - .L_125)
.L_125:
        /*00ac*/ 	.word	0x00000000


	//----- nvinfo : EIATTR_CBANK_PARAM_SIZE
	.align		4
.L_126:
        /*00b0*/ 	.byte	0x03, 0x19
        /*00b2*/ 	.short	0x0028


	//----- nvinfo : EIATTR_PARAM_CBANK
	.align		4
        /*00b4*/ 	.byte	0x04, 0x0a
        /*00b6*/ 	.short	(.L_128 - .L_127)
	.align		4
.L_127:
        /*00b8*/ 	.word	index@(.nv.constant0._Z20kernelEncontrarBombaPiiiiS_S_)
        /*00bc*/ 	.short	0x0380
        /*00be*/ 	.short	0x0028


	//----- nvinfo : EIATTR_SW_WAR
	.align		4
.L_128:
        /*00c0*/ 	.byte	0x04, 0x36
        /*00c2*/ 	.short	(.L_130 - .L_129)
.L_129:
        /*00c4*/ 	.word	0x00000008
.L_130:


//--------------------- .nv.info._Z22kernelEncontrarCaminosPiiiS_iPbi --------------------------
	.section	.nv.info._Z22kernelEncontrarCaminosPiiiS_iPbi,"",@"SHT_CUDA_INFO"
	.sectionflags	@""
	.align	4


	//----- nvinfo : EIATTR_CUDA_API_VERSION
	.align		4
        /*0000*/ 	.byte	0x04, 0x37
        /*0002*/ 	.short	(.L_132 - .L_131)
.L_131:
        /*0004*/ 	.word	0x00000082


	//----- nvinfo : EIATTR_KPARAM_INFO
	.align		4
.L_132:
        /*0008*/ 	.byte	0x04, 0x17
        /*000a*/ 	.short	(.L_134 - .L_133)
.L_133:
        /*000c*/ 	.word	0x00000000
        /*0010*/ 	.short	0x0006
        /*0012*/ 	.short	0x0028
        /*0014*/ 	.byte	0x00, 0xf0, 0x11, 0x00


	//----- nvinfo : EIATTR_KPARAM_INFO
	.align		4
.L_134:
        /*0018*/ 	.byte	0x04, 0x17
        /*001a*/ 	.short	(.L_136 - .L_135)
.L_135:
        /*001c*/ 	.word	0x00000000
        /*0020*/ 	.short	0x0005
        /*0022*/ 	.short	0x0020
        /*0024*/ 	.byte	0x00, 0xf5, 0x21, 0x00


	//----- nvinfo : EIATTR_KPARAM_INFO
	.align		4
.L_136:
        /*0028*/ 	.byte	0x04, 0x17
        /*002a*/ 	.short	(.L_138 - .L_137)
.L_137:
        /*002c*/ 	.word	0x00000000
        /*0030*/ 	.short	0x0004
        /*0032*/ 	.short	0x0018
        /*0034*/ 	.byte	0x00, 0xf0, 0x11, 0x00


	//----- nvinfo : EIATTR_KPARAM_INFO
	.align		4
.L_138:
        /*0038*/ 	.byte	0x04, 0x17
        /*003a*/ 	.short	(.L_140 - .L_139)
.L_139:
        /*003c*/ 	.word	0x00000000
        /*0040*/ 	.short	0x0003
        /*0042*/ 	.short	0x0010
        /*0044*/ 	.byte	0x00, 0xf5, 0x21, 0x00


	//----- nvinfo : EIATTR_KPARAM_INFO
	.align		4
.L_140:
        /*0048*/ 	.byte	0x04, 0x17
        /*004a*/ 	.short	(.L_142 - .L_141)
.L_141:
        /*004c*/ 	.word	0x00000000
        /*0050*/ 	.short	0x0002
        /*0052*/ 	.short	0x000c
        /*0054*/ 	.byte	0x00, 0xf0, 0x11, 0x00


	//----- nvinfo : EIATTR_KPARAM_INFO
	.align		4
.L_142:
        /*0058*/ 	.byte	0x04, 0x17
        /*005a*/ 	.short	(.L_144 - .L_143)
.L_143:
        /*005c*/ 	.word	0x00000000
        /*0060*/ 	.short	0x0001
        /*0062*/ 	.short	0x0008
        /*0064*/ 	.byte	0x00, 0xf0, 0x11, 0x00


	//----- nvinfo : EIATTR_KPARAM_INFO
	.align		4
.L_144:
        /*0068*/ 	.byte	0x04, 0x17
        /*006a*/ 	.short	(.L_146 - .L_145)
.L_145:
        /*006c*/ 	.word	0x00000000
        /*0070*/ 	.short	0x0000
        /*0072*/ 	.short	0x0000
        /*0074*/ 	.byte	0x00, 0xf5, 0x21, 0x00


	//----- nvinfo : EIATTR_SPARSE_MMA_MASK
	.align		4
.L_146:
        /*0078*/ 	.byte	0x03, 0x50
        /*007a*/ 	.short	0x0000


	//----- nvinfo : EIATTR_MAXREG_COUNT
	.align		4
        /*007c*/ 	.byte	0x03, 0x1b
        /*007e*/ 	.short	0x00ff


	//----- nvinfo : EIATTR_NUM_BARRIERS
	.align		4
        /*0080*/ 	.byte	0x02, 0x4c
        /*0082*/ 	.byte	0x01
	.zero		1


	//----- nvinfo : EIATTR_EXTERNS
	.align		4
        /*0084*/ 	.byte	0x04, 0x0f
        /*0086*/ 	.short	(.L_148 - .L_147)


	//   ....[0]....
	.align		4
.L_147:
        /*0088*/ 	.word	index@(vprintf)


	//----- nvinfo : EIATTR_MERCURY_ISA_VERSION
	.align		4
.L_148:
        /*008c*/ 	.byte	0x03, 0x5f
        /*008e*/ 	.short	0x0101


	//----- nvinfo : EIATTR_INT_WARP_WIDE_INSTR_OFFSETS
	.align		4
        /*0090*/ 	.byte	0x04, 0x31
        /*0092*/ 	.short	(.L_150 - .L_149)


	//   ....[0]....
.L_149:
        /*0094*/ 	.word	0x00000f00


	//----- nvinfo : EIATTR_VRC_CTA_INIT_COUNT
	.align		4
.L_150:
        /*0098*/ 	.byte	0x02, 0x4a
	.zero		1
	.zero		1


	//----- nvinfo : EIATTR_SYSCALL_OFFSETS
	.align		4
        /*009c*/ 	.byte	0x04, 0x46
        /*009e*/ 	.short	(.L_152 - .L_151)


	//   ....[0]....
.L_151:
        /*00a0*/ 	.word	0x00000670


	//   ....[1]....
        /*00a4*/ 	.word	0x00000740


	//   ....[2]....
        /*00a8*/ 	.word	0x000008c0


	//   ....[3]....
        /*00ac*/ 	.word	0x00000af0


	//   ....[4]....
        /*00b0*/ 	.word	0x00000cd0


	//   ....[5]....
        /*00b4*/ 	.word	0x00000df0


	//   ....[6]....
        /*00b8*/ 	.word	0x00000e90


	//   ....[7]....
        /*00bc*/ 	.word	0x00001000


	//   ....[8]....
        /*00c0*/ 	.word	0x00001160


	//   ....[9]....
        /*00c4*/ 	.word	0x00001210


	//----- nvinfo : EIATTR_EXIT_INSTR_OFFSETS
	.align		4
.L_152:
        /*00c8*/ 	.byte	0x04, 0x1c
        /*00ca*/ 	.short	(.L_154 - .L_153)


	//   ....[0]....
.L_153:
        /*00cc*/ 	.word	0x00001270


	//   ....[1]....
        /*00d0*/ 	.word	0x000012d0


	//----- nvinfo : EIATTR_CRS_STACK_SIZE
	.align		4
.L_154:
        /*00d4*/ 	.byte	0x04, 0x1e
        /*00d6*/ 	.short	(.L_156 - .L_155)
.L_155:
        /*00d8*/ 	.word	0x00000000


	//----- nvinfo : EIATTR_CBANK_PARAM_SIZE
	.align		4
.L_156:
        /*00dc*/ 	.byte	0x03, 0x19
        /*00de*/ 	.short	0x002c


	//----- nvinfo : EIATTR_PARAM_CBANK
	.align		4
        /*00e0*/ 	.byte	0x04, 0x0a
        /*00e2*/ 	.short	(.L_158 - .L_157)
	.align		4
.L_157:
        /*00e4*/ 	.word	index@(.nv.constant0._Z22kernelEncontrarCaminosPiiiS_iPbi)
        /*00e8*/ 	.short	0x0380
        /*00ea*/ 	.short	0x002c


	//----- nvinfo : EIATTR_SW_WAR
	.align		4
.L_158:
        /*00ec*/ 	.byte	0x04, 0x36
        /*00ee*/ 	.short	(.L_160 - .L_159)
.L_159:
        /*00f0*/ 	.word	0x00000008
.L_160:


//--------------------- .nv.info._Z26kernelReemplazarPosicionesPiiiiiS_ --------------------------
	.section	.nv.info._Z26kernelReemplazarPosicionesPiiiiiS_,"",@"SHT_CUDA_INFO"
	.sectionflags	@""
	.align	4


	//----- nvinfo : EIATTR_CUDA_API_VERSION
	.align		4
        /*0000*/ 	.byte	0x04, 0x37
        /*0002*/ 	.short	(.L_162 - .L_161)
.L_161:
        /*0004*/ 	.word	0x00000082


	//----- nvinfo : EIATTR_KPARAM_INFO
	.align		4
.L_162:
        /*0008*/ 	.byte	0x04, 0x17
        /*000a*/ 	.short	(.L_164 - .L_163)
.L_163:
        /*000c*/ 	.word	0x00000000
        /*0010*/ 	.short	0x0005
        /*0012*/ 	.short	0x0018
        /*0014*/ 	.byte	0x00, 0xf5, 0x21, 0x00


	//----- nvinfo : EIATTR_KPARAM_INFO
	.align		4
.L_164:
        /*0018*/ 	.byte	0x04, 0x17
        /*001a*/ 	.short	(.L_166 - .L_165)
.L_165:
        /*001c*/ 	.word	0x00000000
        /*0020*/ 	.short	0x0004
        /*0022*/ 	.short	0x0014
        /*0024*/ 	.byte	0x00, 0xf0, 0x11, 0x00


	//----- nvinfo : EIATTR_KPARAM_INFO
	.align		4
.L_166:
        /*0028*/ 	.byte	0x04, 0x17
        /*002a*/ 	.short	(.L_168 - .L_167)
.L_167:
        /*002c*/ 	.word	0x00000000
        /*0030*/ 	.short	0x0003
        /*0032*/ 	.short	0x0010
        /*0034*/ 	.byte	0x00, 0xf0, 0x11, 0x00


	//----- nvinfo : EIATTR_KPARAM_INFO
	.align		4
.L_168:
        /*0038*/ 	.byte	0x04, 0x17
        /*003a*/ 	.short	(.L_170 - .L_169)
.L_169:
        /*003c*/ 	.word	0x00000000
        /*0040*/ 	.short	0x0002
        /*0042*/ 	.short	0x000c
        /*0044*/ 	.byte	0x00, 0xf0, 0x11, 0x00


	//----- nvinfo : EIATTR_KPARAM_INFO
	.align		4
.L_170:
        /*0048*/ 	.byte	0x04, 0x17
        /*004a*/ 	.short	(.L_172 - .L_171)
.L_171:
        /*004c*/ 	.word	0x00000000
        /*0050*/ 	.short	0x0001
        /*0052*/ 	.short	0x0008
        /*0054*/ 	.byte	0x00, 0xf0, 0x11, 0x00


	//----- nvinfo : EIATTR_KPARAM_INFO
	.align		4
.L_172:
        /*0058*/ 	.byte	0x04, 0x17
        /*005a*/ 	.short	(.L_174 - .L_173)
.L_173:
        /*005c*/ 	.word	0x00000000
        /*0060*/ 	.short	0x0000
        /*0062*/ 	.short	0x0000
        /*0064*/ 	.byte	0x00, 0xf5, 0x21, 0x00


	//----- nvinfo : EIATTR_SPARSE_MMA_MASK
	.align		4
.L_174:
        /*0068*/ 	.byte	0x03, 0x50
        /*006a*/ 	.short	0x0000


	//----- nvinfo : EIATTR_MAXREG_COUNT
	.align		4
        /*006c*/ 	.byte	0x03, 0x1b
        /*006e*/ 	.short	0x00ff


	//----- nvinfo : EIATTR_NUM_BARRIERS
	.align		4
        /*0070*/ 	.byte	0x02, 0x4c
        /*0072*/ 	.byte	0x01
	.zero		1


	//----- nvinfo : EIATTR_EXTERNS
	.align		4
        /*0074*/ 	.byte	0x04, 0x0f
        /*0076*/ 	.short	(.L_176 - .L_175)


	//   ....[0]....
	.align		4
.L_175:
        /*0078*/ 	.word	index@(vprintf)


	//----- nvinfo : EIATTR_MERCURY_ISA_VERSION
	.align		4
.L_176:
        /*007c*/ 	.byte	0x03, 0x5f
        /*007e*/ 	.short	0x0101


	//----- nvinfo : EIATTR_INT_WARP_WIDE_INSTR_OFFSETS
	.align		4
        /*0080*/ 	.byte	0x04, 0x31
        /*0082*/ 	.short	(.L_178 - .L_177)


	//   ....[0]....
.L_177:
        /*0084*/ 	.word	0x00000330


	//   ....[1]....
        /*0088*/ 	.word	0x00002c50


	//----- nvinfo : EIATTR_VRC_CTA_INIT_COUNT
	.align		4
.L_178:
        /*008c*/ 	.byte	0x02, 0x4a
	.zero		1
	.zero		1


	//----- nvinfo : EIATTR_SYSCALL_OFFSETS
	.align		4
        /*0090*/ 	.byte	0x04, 0x46
        /*0092*/ 	.short	(.L_180 - .L_179)


	//   ....[0]....
.L_179:
        /*0094*/ 	.word	0x00002c20


	//----- nvinfo : EIATTR_EXIT_INSTR_OFFSETS
	.align		4
.L_180:
        /*0098*/ 	.byte	0x04, 0x1c
        /*009a*/ 	.short	(.L_182 - .L_181)


	//   ....[0]....
.L_181:
        /*009c*/ 	.word	0x000000e0


	//   ....[1]....
        /*00a0*/ 	.word	0x000003d0


	//   ....[2]....
        /*00a4*/ 	.word	0x000003e0


	//   ....[3]....
        /*00a8*/ 	.word	0x00002cd0


	//----- nvinfo : EIATTR_CRS_STACK_SIZE
	.align		4
.L_182:
        /*00ac*/ 	.byte	0x04, 0x1e
        /*00ae*/ 	.short	(.L_184 - .L_183)
.L_183:
        /*00b0*/ 	.word	0x00000000


	//----- nvinfo : EIATTR_CBANK_PARAM_SIZE
	.align		4
.L_184:
        /*00b4*/ 	.byte	0x03, 0x19
        /*00b6*/ 	.short	0x0020


	//----- nvinfo : EIATTR_PARAM_CBANK
	.align		4
        /*00b8*/ 	.byte	0x04, 0x0a
        /*00ba*/ 	.short	(.L_186 - .L_185)
	.align		4
.L_185:
        /*00bc*/ 	.word	index@(.nv.constant0._Z26kernelReemplazarPosicionesPiiiiiS_)
        /*00c0*/ 	.short	0x0380
        /*00c2*/ 	.short	0x0020


	//----- nvinfo : EIATTR_SW_WAR
	.align		4
.L_186:
        /*00c4*/ 	.byte	0x04, 0x36
        /*00c6*/ 	.short	(.L_188 - .L_187)
.L_187:
        /*00c8*/ 	.word	0x00000008
.L_188:


//--------------------- .nv.info._Z20kernelGenerarTableroPiii --------------------------
	.section	.nv.info._Z20kernelGenerarTableroPiii,"",@"SHT_CUDA_INFO"
	.sectionflags	@""
	.align	4


	//----- nvinfo : EIATTR_CUDA_API_VERSION
	.align		4
        /*0000*/ 	.byte	0x04, 0x37
        /*0002*/ 	.short	(.L_190 - .L_189)
.L_189:
        /*0004*/ 	.word	0x00000082


	//----- nvinfo : EIATTR_KPARAM_INFO
	.align		4
.L_190:
        /*0008*/ 	.byte	0x04, 0x17
        /*000a*/ 	.short	(.L_192 - .L_191)
.L_191:
        /*000c*/ 	.word	0x00000000
        /*0010*/ 	.short	0x0002
        /*0012*/ 	.short	0x000c
        /*0014*/ 	.byte	0x00, 0xf0, 0x11, 0x00


	//----- nvinfo : EIATTR_KPARAM_INFO
	.align		4
.L_192:
        /*0018*/ 	.byte	0x04, 0x17
        /*001a*/ 	.short	(.L_194 - .L_193)
.L_193:
        /*001c*/ 	.word	0x00000000
        /*0020*/ 	.short	0x0001
        /*0022*/ 	.short	0x0008
        /*0024*/ 	.byte	0x00, 0xf0, 0x11, 0x00


	//----- nvinfo : EIATTR_KPARAM_INFO
	.align		4
.L_194:
        /*0028*/ 	.byte	0x04, 0x17
        /*002a*/ 	.short	(.L_196 - .L_195)
.L_195:
        /*002c*/ 	.word	0x00000000
        /*0030*/ 	.short	0x0000
        /*0032*/ 	.short	0x0000
        /*0034*/ 	.byte	0x00, 0xf5, 0x21, 0x00


	//----- nvinfo : EIATTR_SPARSE_MMA_MASK
	.align		4
.L_196:
        /*0038*/ 	.byte	0x03, 0x50
        /*003a*/ 	.short	0x0000


	//----- nvinfo : EIATTR_MAXREG_COUNT
	.align		4
        /*003c*/ 	.byte	0x03, 0x1b
        /*003e*/ 	.short	0x00ff


	//----- nvinfo : EIATTR_MERCURY_ISA_VERSION
	.align		4
        /*0040*/ 	.byte	0x03, 0x5f
        /*0042*/ 	.short	0x0101


	//----- nvinfo : EIATTR_VRC_CTA_INIT_COUNT
	.align		4
        /*0044*/ 	.byte	0x02, 0x4a
	.zero		1
	.zero		1


	//----- nvinfo : EIATTR_EXIT_INSTR_OFFSETS
	.align		4
        /*0048*/ 	.byte	0x04, 0x1c
        /*004a*/ 	.short	(.L_198 - .L_197)


	//   ....[0]....
.L_197:
        /*004c*/ 	.word	0x000028d0


	//----- nvinfo : EIATTR_CRS_STACK_SIZE
	.align		4
.L_198:
        /*0050*/ 	.byte	0x04, 0x1e
        /*0052*/ 	.short	(.L_200 - .L_199)
.L_199:
        /*0054*/ 	.word	0x00000000


	//----- nvinfo : EIATTR_CBANK_PARAM_SIZE
	.align		4
.L_200:
        /*0058*/ 	.byte	0x03, 0x19
        /*005a*/ 	.short	0x0010


	//----- nvinfo : EIATTR_PARAM_CBANK
	.align		4
        /*005c*/ 	.byte	0x04, 0x0a
        /*005e*/ 	.short	(.L_202 - .L_201)
	.align		4
.L_201:
        /*0060*/ 	.word	index@(.nv.constant0._Z20kernelGenerarTableroPiii)
        /*0064*/ 	.short	0x0380
        /*0066*/ 	.short	0x0010


	//----- nvinfo : EIATTR_SW_WAR
	.align		4
.L_202:
        /*0068*/ 	.byte	0x04, 0x36
        /*006a*/ 	.short	(.L_204 - .L_203)
.L_203:
        /*006c*/ 	.word	0x00000008
.L_204:


//--------------------- .nv.info._Z18kernelRompeCabezasPiiiii --------------------------
	.section	.nv.info._Z18kernelRompeCabezasPiiiii,"",@"SHT_CUDA_INFO"
	.sectionflags	@""
	.align	4


	//----- nvinfo : EIATTR_CUDA_API_VERSION
	.align		4
        /*0000*/ 	.byte	0x04, 0x37
        /*0002*/ 	.short	(.L_206 - .L_205)
.L_205:
        /*0004*/ 	.word	0x00000082


	//----- nvinfo : EIATTR_KPARAM_INFO
	.align		4
.L_206:
        /*0008*/ 	.byte	0x04, 0x17
        /*000a*/ 	.short	(.L_208 - .L_207)
.L_207:
        /*000c*/ 	.word	0x00000000
        /*0010*/ 	.short	0x0004
        /*0012*/ 	.short	0x0014
        /*0014*/ 	.byte	0x00, 0xf0, 0x11, 0x00


	//----- nvinfo : EIATTR_KPARAM_INFO
	.align		4
.L_208:
        /*0018*/ 	.byte	0x04, 0x17
        /*001a*/ 	.short	(.L_210 - .L_209)
.L_209:
        /*001c*/ 	.word	0x00000000
        /*0020*/ 	.short	0x0003
        /*0022*/ 	.short	0x0010
        /*0024*/ 	.byte	0x00, 0xf0, 0x11, 0x00


	//----- nvinfo : EIATTR_KPARAM_INFO
	.align		4
.L_210:
        /*0028*/ 	.byte	0x04, 0x17
        /*002a*/ 	.short	(.L_212 - .L_211)
.L_211:
        /*002c*/ 	.word	0x00000000
        /*0030*/ 	.short	0x0002
        /*0032*/ 	.short	0x000c
        /*0034*/ 	.byte	0x00, 0xf0, 0x11, 0x00


	//----- nvinfo : EIATTR_KPARAM_INFO
	.align		4
.L_212:
        /*0038*/ 	.byte	0x04, 0x17
        /*003a*/ 	.short	(.L_214 - .L_213)
.L_213:
        /*003c*/ 	.word	0x00000000
        /*0040*/ 	.short	0x0001
        /*0042*/ 	.short	0x0008
        /*0044*/ 	.byte	0x00, 0xf0, 0x11, 0x00


	//----- nvinfo : EIATTR_KPARAM_INFO
	.align		4
.L_214:
        /*0048*/ 	.byte	0x04, 0x17
        /*004a*/ 	.short	(.L_216 - .L_215)
.L_215:
        /*004c*/ 	.word	0x00000000
        /*0050*/ 	.short	0x0000
        /*0052*/ 	.short	0x0000
        /*0054*/ 	.byte	0x00, 0xf5, 0x21, 0x00


	//----- nvinfo : EIATTR_SPARSE_MMA_MASK
	.align		4
.L_216:
        /*0058*/ 	.byte	0x03, 0x50
        /*005a*/ 	.short	0x0000


	//----- nvinfo : EIATTR_MAXREG_COUNT
	.align		4
        /*005c*/ 	.byte	0x03, 0x1b
        /*005e*/ 	.short	0x00ff


	//----- nvinfo : EIATTR_NUM_BARRIERS
	.align		4
        /*0060*/ 	.byte	0x02, 0x4c
        /*0062*/ 	.byte	0x01
	.zero		1


	//----- nvinfo : EIATTR_MERCURY_ISA_VERSION
	.align		4
        /*0064*/ 	.byte	0x03, 0x5f
        /*0066*/ 	.short	0x0101


	//----- nvinfo : EIATTR_VRC_CTA_INIT_COUNT
	.align		4
        /*0068*/ 	.byte	0x02, 0x4a
	.zero		1
	.zero		1


	//----- nvinfo : EIATTR_EXIT_INSTR_OFFSETS
	.align		4
        /*006c*/ 	.byte	0x04, 0x1c
        /*006e*/ 	.short	(.L_218 - .L_217)


	//   ....[0]....
.L_217:
        /*0070*/ 	.word	0x00000110


	//----- nvinfo : EIATTR_CBANK_PARAM_SIZE
	.align		4
.L_218:
        /*0074*/ 	.byte	0x03, 0x19
        /*0076*/ 	.short	0x0018


	//----- nvinfo : EIATTR_PARAM_CBANK
	.align		4
        /*0078*/ 	.byte	0x04, 0x0a
        /*007a*/ 	.short	(.L_220 - .L_219)
	.align		4
.L_219:
        /*007c*/ 	.word	index@(.nv.constant0._Z18kernelRompeCabezasPiiiii)
        /*0080*/ 	.short	0x0380
        /*0082*/ 	.short	0x0018


	//----- nvinfo : EIATTR_SW_WAR
	.align		4
.L_220:
        /*0084*/ 	.byte	0x04, 0x36
        /*0086*/ 	.short	(.L_222 - .L_221)
.L_221:
        /*0088*/ 	.word	0x00000008
.L_222:


//--------------------- .nv.info._Z9kernelTNTPiiii --------------------------
	.section	.nv.info._Z9kernelTNTPiiii,"",@"SHT_CUDA_INFO"
	.sectionflags	@""
	.align	4


	//----- nvinfo : EIATTR_CUDA_API_VERSION
	.align		4
        /*0000*/ 	.byte	0x04, 0x37
        /*0002*/ 	.short	(.L_224 - .L_223)
.L_223:
        /*0004*/ 	.word	0x00000082


	//----- nvinfo : EIATTR_KPARAM_INFO
	.align		4
.L_224:
        /*0008*/ 	.byte	0x04, 0x17
        /*000a*/ 	.short	(.L_226 - .L_225)
.L_225:
        /*000c*/ 	.word	0x00000000
        /*0010*/ 	.short	0x0003
        /*0012*/ 	.short	0x0010
        /*0014*/ 	.byte	0x00, 0xf0, 0x11, 0x00


	//----- nvinfo : EIATTR_KPARAM_INFO
	.align		4
.L_226:
        /*0018*/ 	.byte	0x04, 0x17
        /*001a*/ 	.short	(.L_228 - .L_227)
.L_227:
        /*001c*/ 	.word	0x00000000
        /*0020*/ 	.short	0x0002
        /*0022*/ 	.short	0x000c
        /*0024*/ 	.byte	0x00, 0xf0, 0x11, 0x00


	//----- nvinfo : EIATTR_KPARAM_INFO
	.align		4
.L_228:
        /*0028*/ 	.byte	0x04, 0x17
        /*002a*/ 	.short	(.L_230 - .L_229)
.L_229:
        /*002c*/ 	.word	0x00000000
        /*0030*/ 	.short	0x0001
        /*0032*/ 	.short	0x0008
        /*0034*/ 	.byte	0x00, 0xf0, 0x11, 0x00


	//----- nvinfo : EIATTR_KPARAM_INFO
	.align		4
.L_230:
        /*0038*/ 	.byte	0x04, 0x17
        /*003a*/ 	.short	(.L_232 - .L_231)
.L_231:
        /*003c*/ 	.word	0x00000000
        /*0040*/ 	.short	0x0000
        /*0042*/ 	.short	0x0000
        /*0044*/ 	.byte	0x00, 0xf5, 0x21, 0x00


	//----- nvinfo : EIATTR_SPARSE_MMA_MASK
	.align		4
.L_232:
        /*0048*/ 	.byte	0x03, 0x50
        /*004a*/ 	.short	0x0000


	//----- nvinfo : EIATTR_MAXREG_COUNT
	.align		4
        /*004c*/ 	.byte	0x03, 0x1b
        /*004e*/ 	.short	0x00ff


	//----- nvinfo : EIATTR_NUM_BARRIERS
	.align		4
        /*0050*/ 	.byte	0x02, 0x4c
        /*0052*/ 	.byte	0x01
	.zero		1


	//----- nvinfo : EIATTR_MERCURY_ISA_VERSION
	.align		4
        /*0054*/ 	.byte	0x03, 0x5f
        /*0056*/ 	.short	0x0101


	//----- nvinfo : EIATTR_VRC_CTA_INIT_COUNT
	.align		4
        /*0058*/ 	.byte	0x02, 0x4a
	.zero		1
	.zero		1


	//----- nvinfo : EIATTR_EXIT_INSTR_OFFSETS
	.align		4
        /*005c*/ 	.byte	0x04, 0x1c
        /*005e*/ 	.short	(.L_234 - .L_233)


	//   ....[0]....
.L_233:
        /*0060*/ 	.word	0x000004e0


	//----- nvinfo : EIATTR_CRS_STACK_SIZE
	.align		4
.L_234:
        /*0064*/ 	.byte	0x04, 0x1e
        /*0066*/ 	.short	(.L_236 - .L_235)
.L_235:
        /*0068*/ 	.word	0x00000000


	//----- nvinfo : EIATTR_CBANK_PARAM_SIZE
	.align		4
.L_236:
        /*006c*/ 	.byte	0x03, 0x19
        /*006e*/ 	.short	0x0014


	//----- nvinfo : EIATTR_PARAM_CBANK
	.align		4
        /*0070*/ 	.byte	0x04, 0x0a
        /*0072*/ 	.short	(.L_238 - .L_237)
	.align		4
.L_237:
        /*0074*/ 	.word	index@(.nv.constant0._Z9kernelTNTPiiii)
        /*0078*/ 	.short	0x0380
        /*007a*/ 	.short	0x0014


	//----- nvinfo : EIATTR_SW_WAR
	.align		4
.L_238:
        /*007c*/ 	.byte	0x04, 0x36
        /*007e*/ 	.short	(.L_240 - .L_239)
.L_239:
        /*0080*/ 	.word	0x00000008
.L_240:


//--------------------- .nv.info._Z11kernelBombaPiiii --------------------------
	.section	.nv.info._Z11kernelBombaPiiii,"",@"SHT_CUDA_INFO"
	.sectionflags	@""
	.align	4


	//----- nvinfo : EIATTR_CUDA_API_VERSION
	.align		4
        /*0000*/ 	.byte	0x04, 0x37
        /*0002*/ 	.short	(.L_242 - .L_241)
.L_241:
        /*0004*/ 	.word	0x00000082


	//----- nvinfo : EIATTR_KPARAM_INFO
	.align		4
.L_242:
        /*0008*/ 	.byte	0x04, 0x17
        /*000a*/ 	.short	(.L_244 - .L_243)
.L_243:
        /*000c*/ 	.word	0x00000000
        /*0010*/ 	.short	0x0003
        /*0012*/ 	.short	0x0010
        /*0014*/ 	.byte	0x00, 0xf0, 0x11, 0x00


	//----- nvinfo : EIATTR_KPARAM_INFO
	.align		4
.L_244:
        /*0018*/ 	.byte	0x04, 0x17
        /*001a*/ 	.short	(.L_246 - .L_245)
.L_245:
        /*001c*/ 	.word	0x00000000
        /*0020*/ 	.short	0x0002
        /*0022*/ 	.short	0x000c
        /*0024*/ 	.byte	0x00, 0xf0, 0x11, 0x00


	//----- nvinfo : EIATTR_KPARAM_INFO
	.align		4
.L_246:
        /*0028*/ 	.byte	0x04, 0x17
        /*002a*/ 	.short	(.L_248 - .L_247)
.L_247:
        /*002c*/ 	.word	0x00000000
        /*0030*/ 	.short	0x0001
        /*0032*/ 	.short	0x0008
        /*0034*/ 	.byte	0x00, 0xf0, 0x11, 0x00


	//----- nvinfo : EIATTR_KPARAM_INFO
	.align		4
.L_248:
        /*0038*/ 	.byte	0x04, 0x17
        /*003a*/ 	.short	(.L_250 - .L_249)
.L_249:
        /*003c*/ 	.word	0x00000000
        /*0040*/ 	.short	0x0000
        /*0042*/ 	.short	0x0000
        /*0044*/ 	.byte	0x00, 0xf5, 0x21, 0x00


	//----- nvinfo : EIATTR_SPARSE_MMA_MASK
	.align		4
.L_250:
        /*0048*/ 	.byte	0x03, 0x50
        /*004a*/ 	.short	0x0000


	//----- nvinfo : EIATTR_MAXREG_COUNT
	.align		4
        /*004c*/ 	.byte	0x03, 0x1b
        /*004e*/ 	.short	0x00ff


	//----- nvinfo : EIATTR_NUM_BARRIERS
	.align		4
        /*0050*/ 	.byte	0x02, 0x4c
        /*0052*/ 	.byte	0x01
	.zero		1


	//----- nvinfo : EIATTR_MERCURY_ISA_VERSION
	.align		4
        /*0054*/ 	.byte	0x03, 0x5f
        /*0056*/ 	.short	0x0101


	//----- nvinfo : EIATTR_VRC_CTA_INIT_COUNT
	.align		4
        /*0058*/ 	.byte	0x02, 0x4a
	.zero		1
	.zero		1


	//----- nvinfo : EIATTR_EXIT_INSTR_OFFSETS
	.align		4
        /*005c*/ 	.byte	0x04, 0x1c
        /*005e*/ 	.short	(.L_252 - .L_251)


	//   ....[0]....
.L_251:
        /*0060*/ 	.word	0x000004c0


	//----- nvinfo : EIATTR_CRS_STACK_SIZE
	.align		4
.L_252:
        /*0064*/ 	.byte	0x04, 0x1e
        /*0066*/ 	.short	(.L_254 - .L_253)
.L_253:
        /*0068*/ 	.word	0x00000000


	//----- nvinfo : EIATTR_CBANK_PARAM_SIZE
	.align		4
.L_254:
        /*006c*/ 	.byte	0x03, 0x19
        /*006e*/ 	.short	0x0014


	//----- nvinfo : EIATTR_PARAM_CBANK
	.align		4
        /*0070*/ 	.byte	0x04, 0x0a
        /*0072*/ 	.short	(.L_256 - .L_255)
	.align		4
.L_255:
        /*0074*/ 	.word	index@(.nv.constant0._Z11kernelBombaPiiii)
        /*0078*/ 	.short	0x0380
        /*007a*/ 	.short	0x0014


	//----- nvinfo : EIATTR_SW_WAR
	.align		4
.L_256:
        /*007c*/ 	.byte	0x04, 0x36
        /*007e*/ 	.short	(.L_258 - .L_257)
.L_257:
        /*0080*/ 	.word	0x00000008
.L_258:


//--------------------- .nv.callgraph             --------------------------
	.section	.nv.callgraph,"",@"SHT_CUDA_CALLGRAPH"
	.align	4
	.sectionentsize	8
	.align		4
        /*0000*/ 	.word	0x00000000
	.align		4
        /*0004*/ 	.word	0xffffffff
	.align		4
        /*0008*/ 	.word	index@(_Z27kernelEncontrarRompecabezasPiiiiS_ii)
	.align		4
        /*000c*/ 	.word	index@(vprintf)
	.align		4
        /*0010*/ 	.word	index@(_Z20kernelEncontrarBombaPiiiiS_S_)
	.align		4
        /*0014*/ 	.word	index@(vprintf)
	.align		4
        /*0018*/ 	.word	index@(_Z22kernelEncontrarCaminosPiiiS_iPbi)
	.align		4
        /*001c*/ 	.word	index@(vprintf)
	.align		4
        /*0020*/ 	.word	index@(_Z26kernelReemplazarPosicionesPiiiiiS_)
	.align		4
        /*0024*/ 	.word	index@(vprintf)
	.align		4
        /*0028*/ 	.word	0x00000000
	.align		4
        /*002c*/ 	.word	0xfffffffe
	.align		4
        /*0030*/ 	.word	0x00000000
	.align		4
        /*0034*/ 	.word	0xfffffffd
	.align		4
        /*0038*/ 	.word	0x00000000
	.align		4
        /*003c*/ 	.word	0xfffffffc


//--------------------- .nv.constant4             --------------------------
	.section	.nv.constant4,"a",@progbits
	.align	8
	.align		8
.nv.constant4:
        /*0000*/ 	.dword	vprintf
	.align		8
        /*0008*/ 	.dword	precalc_xorwow_matrix
	.align		8
        /*0010*/ 	.dword	precalc_xorwow_offset_matrix
	.align		8
        /*0018*/ 	.dword	mrg32k3aM1
	.align		8
        /*0020*/ 	.dword	mrg32k3aM2
	.align		8
        /*0028*/ 	.dword	mrg32k3aM1SubSeq
	.align		8
        /*0030*/ 	.dword	mrg32k3aM2SubSeq
	.align		8
        /*0038*/ 	.dword	mrg32k3aM1Seq
	.align		8
        /*0040*/ 	.dword	mrg32k3aM2Seq
	.align		8
        /*0048*/ 	.dword	$str
	.align		8
        /*0050*/ 	.dword	$str$1
	.align		8
        /*0058*/ 	.dword	$str$2
	.align		8
        /*0060*/ 	.dword	$str$3
	.align		8
        /*0068*/ 	.dword	$str$4
	.align		8
        /*0070*/ 	.dword	$str$5
	.align		8
        /*0078*/ 	.dword	$str$6
	.align		8
        /*0080*/ 	.dword	$str$7
	.align		8
        /*0088*/ 	.dword	$str$8
	.align		8
        /*0090*/ 	.dword	$str$9
	.align		8
        /*0098*/ 	.dword	$str$10
	.align		8
        /*00a0*/ 	.dword	$str$11
	.align		8
        /*00a8*/ 	.dword	$str$12
	.align		8
        /*00b0*/ 	.dword	$str$13


//--------------------- .nv.constant3             --------------------------
	.section	.nv.constant3,"a",@progbits
	.align	8
.nv.constant3:
	.type		__cr_lgamma_table,@object
	.size		__cr_lgamma_table,(FILAS - __cr_lgamma_table)
__cr_lgamma_table:
        /*0000*/ 	.byte	0x00, 0x00, 0x00, 0x00, 0x00, 0x00, 0x00, 0x00, 0x00, 0x00, 0x00, 0x00, 0x00, 0x00, 0x00, 0x00
        /*0010*/ 	.byte	0xef, 0x39, 0xfa, 0xfe, 0x42, 0x2e, 0xe6, 0x3f, 0x02, 0x20, 0x2a, 0xfa, 0x0b, 0xab, 0xfc, 0x3f
        /*0020*/ 	.byte	0xf9, 0x2c, 0x92, 0x7c, 0xa7, 0x6c, 0x09, 0x40, 0xc9, 0x79, 0x44, 0x3c, 0x64, 0x26, 0x13, 0x40
        /*0030*/ 	.byte	0xca, 0x01, 0xcf, 0x3a, 0x27, 0x51, 0x1a, 0x40, 0x30, 0xcc, 0x2d, 0xf3, 0xe1, 0x0c, 0x21, 0x40
        /*0040*/ 	.byte	0x0d, 0xb7, 0xfc, 0x82, 0x8e, 0x35, 0x25, 0x40
	.type		FILAS,@object
	.size		FILAS,(COLUMNAS - FILAS)
FILAS:
	.zero		8
	.type		COLUMNAS,@object
	.size		COLUMNAS,(.L_10 - COLUMNAS)
COLUMNAS:
	.zero		8
.L_10:


//--------------------- .text._Z27kernelEncontrarRompecabezasPiiiiS_ii --------------------------
	.section	.text._Z27kernelEncontrarRompecabezasPiiiiS_ii,"ax",@progbits
	.align	128
        .global         _Z27kernelEncontrarRompecabezasPiiiiS_ii
        .type           _Z27kernelEncontrarRompecabezasPiiiiS_ii,@function
        .size           _Z27kernelEncontrarRompecabezasPiiiiS_ii,(.L_x_83 - _Z27kernelEncontrarRompecabezasPiiiiS_ii)
        .other          _Z27kernelEncontrarRompecabezasPiiiiS_ii,@"STO_CUDA_ENTRY STV_DEFAULT"
_Z27kernelEncontrarRompecabezasPiiiiS_ii:
.text._Z27kernelEncontrarRompecabezasPiiiiS_ii:
[----:B------:R-:W0:Y:S01]  /*0000*/  LDC R1, c[0x0][0x37c] ;  /* 0x0000df00ff017b82 */ /* 0x000e220000000800 */
[----:B------:R-:W1:Y:S01]  /*0010*/  S2R R0, SR_TID.X ;  /* 0x0000000000007919 */ /* 0x000e620000002100 */
[----:B------:R-:W2:Y:S06]  /*0020*/  LDCU UR5, c[0x0][0x2fc] ;  /* 0x00005f80ff0577ac */ /* 0x000eac0008000800 */
[----:B------:R-:W1:Y:S01]  /*0030*/  S2UR UR4, SR_CTAID.X ;  /* 0x00000000000479c3 */ /* 0x000e620000002500 */
[----:B0-----:R-:W-:Y:S01]  /*0040*/  VIADD R1, R1, 0xffffffc8 ;  /* 0xffffffc801017836 */ /* 0x001fe20000000000 */
[----:B------:R-:W0:Y:S06]  /*0050*/  LDCU.64 UR36, c[0x0][0x358] ;  /* 0x00006b00ff2477ac */ /* 0x000e2c0008000a00 */
[----:B------:R-:W1:Y:S08]  /*0060*/  LDC R3, c[0x0][0x360] ;  /* 0x0000d800ff037b82 */ /* 0x000e700000000800 */
[----:B------:R-:W3:Y:S01]  /*0070*/  LDC.64 R4, c[0x0][0x380] ;  /* 0x0000e000ff047b82 */ /* 0x000ee20000000a00 */
[----:B-1----:R-:W-:-:S07]  /*0080*/  IMAD R3, R3, UR4, R0 ;  /* 0x0000000403037c24 */ /* 0x002fce000f8e0200 */
[----:B------:R-:W1:Y:S01]  /*0090*/  LDC R0, c[0x0][0x398] ;  /* 0x0000e600ff007b82 */ /* 0x000e620000000800 */
[----:B---3--:R-:W-:-:S06]  /*00a0*/  IMAD.WIDE R4, R3, 0x4, R4 ;  /* 0x0000000403047825 */ /* 0x008fcc00078e0204 */
[----:B0-----:R-:W3:Y:S01]  /*00b0*/  LDG.E R4, desc[UR36][R4.64] ;  /* 0x0000002404047981 */ /* 0x001ee2000c1e1900 */
[----:B------:R-:W0:Y:S01]  /*00c0*/  LDCU UR4, c[0x0][0x2f8] ;  /* 0x00005f00ff0477ac */ /* 0x000e220008000800 */
[----:B------:R-:W4:Y:S01]  /*00d0*/  LDC.64 R6, c[0x0][0x398] ;  /* 0x0000e600ff067b82 */ /* 0x000f220000000a00 */
[----:B------:R-:W-:Y:S01]  /*00e0*/  BSSY.RECONVERGENT B0, `(.L_x_0) ;  /* 0x000000d000007945 */ /* 0x000fe20003800200 */
[----:B0-----:R-:W-:-:S05]  /*00f0*/  IADD3 R2, P1, PT, R1, UR4, RZ ;  /* 0x0000000401027c10 */ /* 0x001fca000ff3e0ff */
[----:B--2---:R-:W-:Y:S01]  /*0100*/  IMAD.X R16, RZ, RZ, UR5, P1 ;  /* 0x00000005ff107e24 */ /* 0x004fe200088e06ff */
[----:B---3--:R-:W-:-:S04]  /*0110*/  ISETP.NE.AND P0, PT, R4, -0x1, PT ;  /* 0xffffffff0400780c */ /* 0x008fc80003f05270 */
[----:B-1----:R-:W-:-:S13]  /*0120*/  ISETP.LT.OR P0, PT, R0, 0x8, P0 ;  /* 0x000000080000780c */ /* 0x002fda0000701670 */
[----:B----4-:R-:W-:Y:S05]  /*0130*/  @P0 BRA `(.L_x_1) ;  /* 0x00000000001c0947 */ /* 0x010fea0003800000 */
[----:B------:R-:W0:Y:S01]  /*0140*/  S2R R0, SR_LANEID ;  /* 0x0000000000007919 */ /* 0x000e220000000000 */
[----:B------:R-:W1:Y:S01]  /*0150*/  LDC.64 R4, c[0x0][0x398] ;  /* 0x0000e600ff047b82 */ /* 0x000e620000000a00 */
[----:B------:R-:W-:Y:S02]  /*0160*/  VOTEU.ANY UR4, UPT, PT ;  /* 0x0000000000047886 */ /* 0x000fe400038e0100 */
[----:B------:R-:W-:Y:S02]  /*0170*/  UFLO.U32 UR5, UR4 ;  /* 0x00000004000572bd */ /* 0x000fe400080e0000 */
[----:B------:R-:W1:Y:S04]  /*0180*/  POPC R9, UR4 ;  /* 0x0000000400097d09 */ /* 0x000e680008000000 */
[----:B0-----:R-:W-:-:S13]  /*0190*/  ISETP.EQ.U32.AND P0, PT, R0, UR5, PT ;  /* 0x0000000500007c0c */ /* 0x001fda000bf02070 */
[----:B-1----:R0:W-:Y:S02]  /*01a0*/  @P0 REDG.E.ADD.STRONG.GPU desc[UR36][R4.64], R9 ;  /* 0x000000090400098e */ /* 0x0021e4000c12e124 */
.L_x_1:
[----:B------:R-:W-:Y:S05]  /*01b0*/  BSYNC.RECONVERGENT B0 ;  /* 0x0000000000007941 */ /* 0x000fea0003800200 */
.L_x_0:
[----:B------:R-:W-:Y:S06]  /*01c0*/  BAR.SYNC.DEFER_BLOCKING 0x0 ;  /* 0x0000000000007b1d */ /* 0x000fec0000010000 */
[----:B------:R-:W1:Y:S01]  /*01d0*/  LDCU UR4, c[0x0][0x390] ;  /* 0x00007200ff0477ac */ /* 0x000e620008000800 */
[----:B------:R-:W2:Y:S02]  /*01e0*/  LDG.E R0, desc[UR36][R6.64] ;  /* 0x0000002406007981 */ /* 0x000ea4000c1e1900 */
[----:B--2---:R-:W-:-:S04]  /*01f0*/  ISETP.GE.AND P0, PT, R0, 0x7, PT ;  /* 0x000000070000780c */ /* 0x004fc80003f06270 */
[----:B-1----:R-:W-:-:S13]  /*0200*/  ISETP.NE.OR P0, PT, R3, UR4, !P0 ;  /* 0x0000000403007c0c */ /* 0x002fda000c705670 */
[----:B------:R-:W-:Y:S05]  /*0210*/  @P0 EXIT ;  /* 0x000000000000094d */ /* 0x000fea0003800000 */
[----:B------:R-:W-:Y:S01]  /*0220*/  MOV R3, 0x0 ;  /* 0x0000000000037802 */ /* 0x000fe20000000f00 */
[----:B------:R1:W-:Y:S01]  /*0230*/  STL [R1+0x30], R0 ;  /* 0x0000300001007387 */ /* 0x0003e20000100800 */
[----:B------:R-:W2:Y:S01]  /*0240*/  LDCU.64 UR4, c[0x4][0xa8] ;  /* 0x01001500ff0477ac */ /* 0x000ea20008000a00 */
[----:B------:R-:W-:Y:S01]  /*0250*/  IADD3 R6, P0, PT, R2, 0x30, RZ ;  /* 0x0000003002067810 */ /* 0x000fe20007f1e0ff */
[----:B0-----:R1:W0:Y:S04]  /*0260*/  LDC.64 R8, c[0x4][R3] ;  /* 0x0100000003087b82 */ /* 0x0012280000000a00 */
[----:B------:R-:W-:Y:S02]  /*0270*/  IMAD.X R7, RZ, RZ, R16, P0 ;  /* 0x000000ffff077224 */ /* 0x000fe400000e0610 */
[----:B--2---:R-:W-:-:S02]  /*0280*/  IMAD.U32 R4, RZ, RZ, UR4 ;  /* 0x00000004ff047e24 */ /* 0x004fc4000f8e00ff */
[----:B-1----:R-:W-:-:S07]  /*0290*/  IMAD.U32 R5, RZ, RZ, UR5 ;  /* 0x00000005ff057e24 */ /* 0x002fce000f8e00ff */
[----:B------:R-:W-:-:S07]  /*02a0*/  LEPC R20, `(.L_x_2) ;  /* 0x000000001014794e */ /* 0x000fce0000000000 */
[----:B0-----:R-:W-:Y:S05]  /*02b0*/  CALL.ABS.NOINC R8 ;  /* 0x0000000008007343 */ /* 0x001fea0003c00000 */
.L_x_2:
[----:B------:R-:W0:Y:S01]  /*02c0*/  LDC R4, c[0x0][0x3a0] ;  /* 0x0000e800ff047b82 */ /* 0x000e220000000800 */
[----:B------:R-:W-:Y:S01]  /*02d0*/  IMAD.MOV.U32 R3, RZ, RZ, -0x266e14b1 ;  /* 0xd991eb4fff037424 */ /* 0x000fe200078e00ff */
[----:B------:R-:W1:Y:S02]  /*02e0*/  LDCU UR5, c[0x0][0x390] ;  /* 0x00007200ff0577ac */ /* 0x000e640008000800 */
[----:B-1----:R-:W-:Y:S02]  /*02f0*/  UISETP.NE.AND UP0, UPT, UR5, URZ, UPT ;  /* 0x000000ff0500728c */ /* 0x002fe4000bf05270 */
[----:B------:R-:W-:Y:S01]  /*0300*/  USHF.R.S32.HI UR4, URZ, 0x1f, UR5 ;  /* 0x0000001fff047899 */ /* 0x000fe20008011405 */
[C---:B0-----:R-:W-:Y:S02]  /*0310*/  LOP3.LUT R0, R4.reuse, 0xaad26b49, RZ, 0x3c, !PT ;  /* 0xaad26b4904007812 */ /* 0x041fe400078e3cff */
[----:B------:R-:W-:-:S03]  /*0320*/  ISETP.GT.AND P0, PT, R4, -0x1, PT ;  /* 0xffffffff0400780c */ /* 0x000fc60003f04270 */
[----:B------:R-:W-:Y:S01]  /*0330*/  IMAD R0, R0, 0x4182bed5, RZ ;  /* 0x4182bed500007824 */ /* 0x000fe200078e02ff */
[----:B------:R-:W-:-:S03]  /*0340*/  SEL R3, R3, 0x8bf16996, P0 ;  /* 0x8bf1699603037807 */ /* 0x000fc60000000000 */
[C---:B------:R-:W-:Y:S01]  /*0350*/  VIADD R7, R0.reuse, 0x583f19 ;  /* 0x00583f1900077836 */ /* 0x040fe20000000000 */
[C---:B------:R-:W-:Y:S01]  /*0360*/  LOP3.LUT R8, R0.reuse, 0x159a55e5, RZ, 0x3c, !PT ;  /* 0x159a55e500087812 */ /* 0x040fe200078e3cff */
[----:B------:R-:W-:Y:S01]  /*0370*/  VIADD R5, R0, 0x75bcd15 ;  /* 0x075bcd1500057836 */ /* 0x000fe20000000000 */
[C---:B------:R-:W-:Y:S01]  /*0380*/  IADD3 R4, PT, PT, R3.reuse, 0x64f0c9, R0 ;  /* 0x0064f0c903047810 */ /* 0x040fe20007ffe000 */
[C---:B------:R-:W-:Y:S01]  /*0390*/  VIADD R9, R3.reuse, 0x1f123bb5 ;  /* 0x1f123bb503097836 */ /* 0x040fe20000000000 */
[----:B------:R-:W-:-:S03]  /*03a0*/  LOP3.LUT R6, R3, 0x5491333, RZ, 0x3c, !PT ;  /* 0x0549133303067812 */ /* 0x000fc600078e3cff */
[----:B------:R0:W-:Y:S04]  /*03b0*/  STL.64 [R1], R4 ;  /* 0x0000000401007387 */ /* 0x0001e80000100a00 */
[----:B------:R0:W-:Y:S04]  /*03c0*/  STL.64 [R1+0x8], R8 ;  /* 0x0000080801007387 */ /* 0x0001e80000100a00 */
[----:B------:R0:W-:Y:S01]  /*03d0*/  STL.64 [R1+0x10], R6 ;  /* 0x0000100601007387 */ /* 0x0001e20000100a00 */
[----:B------:R-:W-:Y:S05]  /*03e0*/  BRA.U !UP0, `(.L_x_3) ;  /* 0x0000002508747547 */ /* 0x000fea000b800000 */
[----:B------:R-:W1:Y:S01]  /*03f0*/  LDCU UR5, c[0x0][0x390] ;  /* 0x00007200ff0577ac */ /* 0x000e620008000800 */
[----:B------:R-:W-:Y:S01]  /*0400*/  BSSY.RECONVERGENT B1, `(.L_x_3) ;  /* 0x000025b000017945 */ /* 0x000fe20003800200 */
[----:B------:R-:W-:Y:S02]  /*0410*/  IMAD.MOV.U32 R12, RZ, RZ, RZ ;  /* 0x000000ffff0c7224 */ /* 0x000fe400078e00ff */
[----:B0-----:R-:W-:Y:S02]  /*0420*/  IMAD.U32 R4, RZ, RZ, UR4 ;  /* 0x00000004ff047e24 */ /* 0x001fe4000f8e00ff */
[----:B-1----:R-:W-:-:S07]  /*0430*/  IMAD.U32 R3, RZ, RZ, UR5 ;  /* 0x00000005ff037e24 */ /* 0x002fce000f8e00ff */
.L_x_18:
[----:B------:R-:W-:Y:S01]  /*0440*/  LOP3.LUT R0, R3, 0x3, RZ, 0xc0, !PT ;  /* 0x0000000303007812 */ /* 0x000fe200078ec0ff */
[----:B------:R-:W-:Y:S03]  /*0450*/  BSSY.RECONVERGENT B0, `(.L_x_4) ;  /* 0x000024f000007945 */ /* 0x000fe60003800200 */
[----:B------:R-:W-:-:S04]  /*0460*/  ISETP.NE.U32.AND P0, PT, R0, RZ, PT ;  /* 0x000000ff0000720c */ /* 0x000fc80003f05070 */
[----:B------:R-:W-:-:S13]  /*0470*/  ISETP.NE.AND.EX P0, PT, RZ, RZ, PT, P0 ;  /* 0x000000ffff00720c */ /* 0x000fda0003f05300 */
[----:B0-----:R-:W-:Y:S05]  /*0480*/  @!P0 BRA `(.L_x_5) ;  /* 0x00000024002c8947 */ /* 0x001fea0003800000 */
[----:B------:R-:W0:Y:S01]  /*0490*/  LDC.64 R10, c[0x4][0x8] ;  /* 0x01000200ff0a7b82 */ /* 0x000e220000000a00 */
[----:B------:R-:W-:Y:S01]  /*04a0*/  BSSY.RECONVERGENT B2, `(.L_x_6) ;  /* 0x00000bc000027945 */ /* 0x000fe20003800200 */
[----:B------:R-:W-:Y:S01]  /*04b0*/  IMAD.MOV.U32 R0, RZ, RZ, RZ ;  /* 0x000000ffff007224 */ /* 0x000fe200078e00ff */
[----:B------:R-:W-:Y:S02]  /*04c0*/  CS2R R6, SRZ ;  /* 0x0000000000067805 */ /* 0x000fe4000001ff00 */
[----:B------:R-:W-:Y:S01]  /*04d0*/  CS2R R8, SRZ ;  /* 0x0000000000087805 */ /* 0x000fe2000001ff00 */
[----:B------:R-:W-:Y:S02]  /*04e0*/  IMAD.MOV.U32 R5, RZ, RZ, RZ ;  /* 0x000000ffff057224 */ /* 0x000fe400078e00ff */
[----:B0-----:R-:W-:-:S07]  /*04f0*/  IMAD.WIDE.U32 R10, R12, 0xc80, R10 ;  /* 0x00000c800c0a7825 */ /* 0x001fce00078e000a */
.L_x_9:
[----:B------:R-:W-:-:S06]  /*0500*/  IMAD R13, R0, 0x4, R1 ;  /* 0x00000004000d7824 */ /* 0x000fcc00078e0201 */
[----:B------:R-:W5:Y:S01]  /*0510*/  LDL R13, [R13+0x4] ;  /* 0x000004000d0d7983 */ /* 0x000f620000100800 */
[----:B------:R-:W-:Y:S01]  /*0520*/  BSSY.RECONVERGENT B3, `(.L_x_7) ;  /* 0x00000b0000037945 */ /* 0x000fe20003800200 */
[----:B------:R-:W-:-:S07]  /*0530*/  IMAD.MOV.U32 R18, RZ, RZ, RZ ;  /* 0x000000ffff127224 */ /* 0x000fce00078e00ff */
.L_x_8:
[----:B-----5:R-:W-:Y:S01]  /*0540*/  SHF.R.U32.HI R21, RZ, R18, R13 ;  /* 0x00000012ff157219 */ /* 0x020fe2000001160d */
[----:B------:R-:W-:-:S03]  /*0550*/  IMAD.SHL.U32 R15, R0, 0x20, RZ ;  /* 0x00000020000f7824 */ /* 0x000fc600078e00ff */
[----:B------:R-:W-:Y:S01]  /*0560*/  LOP3.LUT R17, R21, 0x1, RZ, 0xc0, !PT ;  /* 0x0000000115117812 */ /* 0x000fe200078ec0ff */
[----:B------:R-:W-:-:S03]  /*0570*/  IMAD.IADD R14, R15, 0x1, R18 ;  /* 0x000000010f0e7824 */ /* 0x000fc600078e0212 */
[----:B------:R-:W-:Y:S01]  /*0580*/  ISETP.NE.U32.AND P0, PT, R17, 0x1, PT ;  /* 0x000000011100780c */ /* 0x000fe20003f05070 */
[----:B------:R-:W-:-:S03]  /*0590*/  IMAD R15, R14, 0x5, RZ ;  /* 0x000000050e0f7824 */ /* 0x000fc600078e02ff */
[----:B------:R-:W-:Y:S01]  /*05a0*/  R2P PR, R21, 0x7e ;  /* 0x0000007e15007804 */ /* 0x000fe20000000000 */
[----:B------:R-:W-:-:S08]  /*05b0*/  IMAD.WIDE.U32 R14, R15, 0x4, R10 ;  /* 0x000000040f0e7825 */ /* 0x000fd000078e000a */
[----:B------:R-:W2:Y:S04]  /*05c0*/  @!P0 LDG.E R20, desc[UR36][R14.64+0x10] ;  /* 0x000010240e148981 */ /* 0x000ea8000c1e1900 */
[----:B------:R-:W3:Y:S04]  /*05d0*/  @P1 LDG.E R22, desc[UR36][R14.64+0x24] ;  /* 0x000024240e161981 */ /* 0x000ee8000c1e1900 */
[----:B------:R-:W4:Y:S04]  /*05e0*/  @P2 LDG.E R24, desc[UR36][R14.64+0x38] ;  /* 0x000038240e182981 */ /* 0x000f28000c1e1900 */
[----:B------:R-:W4:Y:S04]  /*05f0*/  @!P0 LDG.E R17, desc[UR36][R14.64+0x4] ;  /* 0x000004240e118981 */ /* 0x000f28000c1e1900 */
[----:B------:R-:W4:Y:S04]  /*0600*/  @!P0 LDG.E R19, desc[UR36][R14.64+0xc] ;  /* 0x00000c240e138981 */ /* 0x000f28000c1e1900 */
[----:B------:R-:W4:Y:S04]  /*0610*/  @P3 LDG.E R26, desc[UR36][R14.64+0x4c] ;  /* 0x00004c240e1a3981 */ /* 0x000f28000c1e1900 */
[----:B------:R-:W4:Y:S04]  /*0620*/  @P2 LDG.E R23, desc[UR36][R14.64+0x2c] ;  /* 0x00002c240e172981 */ /* 0x000f28000c1e1900 */
[----:B------:R-:W4:Y:S04]  /*0630*/  @P4 LDG.E R28, desc[UR36][R14.64+0x60] ;  /* 0x000060240e1c4981 */ /* 0x000f28000c1e1900 */
[----:B------:R-:W4:Y:S01]  /*0640*/  @P2 LDG.E R25, desc[UR36][R14.64+0x34] ;  /* 0x000034240e192981 */ /* 0x000f22000c1e1900 */
[----:B--2---:R-:W-:-:S03]  /*0650*/  @!P0 LOP3.LUT R7, R7, R20, RZ, 0x3c, !PT ;  /* 0x0000001407078212 */ /* 0x004fc600078e3cff */
[----:B------:R-:W2:Y:S01]  /*0660*/  @!P0 LDG.E R20, desc[UR36][R14.64] ;  /* 0x000000240e148981 */ /* 0x000ea2000c1e1900 */
[----:B---3--:R-:W-:-:S03]  /*0670*/  @P1 LOP3.LUT R7, R7, R22, RZ, 0x3c, !PT ;  /* 0x0000001607071212 */ /* 0x008fc600078e3cff */
[----:B------:R-:W3:Y:S01]  /*0680*/  @!P0 LDG.E R22, desc[UR36][R14.64+0x8] ;  /* 0x000008240e168981 */ /* 0x000ee2000c1e1900 */
[----:B----4-:R-:W-:-:S03]  /*0690*/  @P2 LOP3.LUT R7, R7, R24, RZ, 0x3c, !PT ;  /* 0x0000001807072212 */ /* 0x010fc600078e3cff */
[----:B------:R-:W4:Y:S01]  /*06a0*/  @P1 LDG.E R24, desc[UR36][R14.64+0x14] ;  /* 0x000014240e181981 */ /* 0x000f22000c1e1900 */
[----:B------:R-:W-:-:S03]  /*06b0*/  @!P0 LOP3.LUT R8, R8, R17, RZ, 0x3c, !PT ;  /* 0x0000001108088212 */ /* 0x000fc600078e3cff */
[----:B------:R-:W4:Y:S01]  /*06c0*/  @P1 LDG.E R17, desc[UR36][R14.64+0x18] ;  /* 0x000018240e111981 */ /* 0x000f22000c1e1900 */
[----:B------:R-:W-:-:S03]  /*06d0*/  @!P0 LOP3.LUT R6, R6, R19, RZ, 0x3c, !PT ;  /* 0x0000001306068212 */ /* 0x000fc600078e3cff */
[----:B------:R-:W4:Y:S01]  /*06e0*/  @P1 LDG.E R19, desc[UR36][R14.64+0x20] ;  /* 0x000020240e131981 */ /* 0x000f22000c1e1900 */
[----:B------:R-:W-:-:S03]  /*06f0*/  @P3 LOP3.LUT R7, R7, R26, RZ, 0x3c, !PT ;  /* 0x0000001a07073212 */ /* 0x000fc600078e3cff */
[----:B------:R-:W4:Y:S01]  /*0700*/  @P5 LDG.E R26, desc[UR36][R14.64+0x74] ;  /* 0x000074240e1a5981 */ /* 0x000f22000c1e1900 */
[----:B--2---:R-:W-:-:S03]  /*0710*/  @!P0 LOP3.LUT R5, R5, R20, RZ, 0x3c, !PT ;  /* 0x0000001405058212 */ /* 0x004fc600078e3cff */
[----:B------:R-:W2:Y:S01]  /*0720*/  @P1 LDG.E R20, desc[UR36][R14.64+0x1c] ;  /* 0x00001c240e141981 */ /* 0x000ea2000c1e1900 */
[----:B---3--:R-:W-:-:S03]  /*0730*/  @!P0 LOP3.LUT R9, R9, R22, RZ, 0x3c, !PT ;  /* 0x0000001609098212 */ /* 0x008fc600078e3cff */
[----:B------:R-:W3:Y:S01]  /*0740*/  @P2 LDG.E R22, desc[UR36][R14.64+0x28] ;  /* 0x000028240e162981 */ /* 0x000ee2000c1e1900 */
[----:B----4-:R-:W-:-:S03]  /*0750*/  @P1 LOP3.LUT R5, R5, R24, RZ, 0x3c, !PT ;  /* 0x0000001805051212 */ /* 0x010fc600078e3cff */
[----:B------:R-:W4:Y:S01]  /*0760*/  @P2 LDG.E R24, desc[UR36][R14.64+0x30] ;  /* 0x000030240e182981 */ /* 0x000f22000c1e1900 */
[----:B------:R-:W-:-:S03]  /*0770*/  @P1 LOP3.LUT R8, R8, R17, RZ, 0x3c, !PT ;  /* 0x0000001108081212 */ /* 0x000fc600078e3cff */
[----:B------:R-:W4:Y:S01]  /*0780*/  @P3 LDG.E R17, desc[UR36][R14.64+0x40] ;  /* 0x000040240e113981 */ /* 0x000f22000c1e1900 */
[----:B------:R-:W-:Y:S02]  /*0790*/  @P1 LOP3.LUT R6, R6, R19, RZ, 0x3c, !PT ;  /* 0x0000001306061212 */ /* 0x000fe400078e3cff */
[----:B------:R-:W-:Y:S01]  /*07a0*/  @P2 LOP3.LUT R8, R8, R23, RZ, 0x3c, !PT ;  /* 0x0000001708082212 */ /* 0x000fe200078e3cff */
[----:B------:R-:W4:Y:S04]  /*07b0*/  @P3 LDG.E R19, desc[UR36][R14.64+0x48] ;  /* 0x000048240e133981 */ /* 0x000f28000c1e1900 */
[----:B------:R-:W4:Y:S01]  /*07c0*/  @P4 LDG.E R23, desc[UR36][R14.64+0x54] ;  /* 0x000054240e174981 */ /* 0x000f22000c1e1900 */
[----:B--2---:R-:W-:-:S03]  /*07d0*/  @P1 LOP3.LUT R9, R9, R20, RZ, 0x3c, !PT ;  /* 0x0000001409091212 */ /* 0x004fc600078e3cff */
[----:B------:R-:W2:Y:S01]  /*07e0*/  @P3 LDG.E R20, desc[UR36][R14.64+0x3c] ;  /* 0x00003c240e143981 */ /* 0x000ea2000c1e1900 */
[----:B---3--:R-:W-:-:S03]  /*07f0*/  @P2 LOP3.LUT R5, R5, R22, RZ, 0x3c, !PT ;  /* 0x0000001605052212 */ /* 0x008fc600078e3cff */
[----:B------:R-:W3:Y:S01]  /*0800*/  @P3 LDG.E R22, desc[UR36][R14.64+0x44] ;  /* 0x000044240e163981 */ /* 0x000ee2000c1e1900 */
[----:B----4-:R-:W-:-:S03]  /*0810*/  @P2 LOP3.LUT R9, R9, R24, RZ, 0x3c, !PT ;  /* 0x0000001809092212 */ /* 0x010fc600078e3cff */
[----:B------:R-:W4:Y:S01]  /*0820*/  @P4 LDG.E R24, desc[UR36][R14.64+0x50] ;  /* 0x000050240e184981 */ /* 0x000f22000c1e1900 */
[----:B------:R-:W-:Y:S02]  /*0830*/  @P4 LOP3.LUT R7, R7, R28, RZ, 0x3c, !PT ;  /* 0x0000001c07074212 */ /* 0x000fe400078e3cff */
[----:B------:R-:W-:Y:S01]  /*0840*/  @P2 LOP3.LUT R6, R6, R25, RZ, 0x3c, !PT ;  /* 0x0000001906062212 */ /* 0x000fe200078e3cff */
[----:B------:R-:W4:Y:S01]  /*0850*/  @P6 LDG.E R28, desc[UR36][R14.64+0x88] ;  /* 0x000088240e1c6981 */ /* 0x000f22000c1e1900 */
[----:B------:R-:W-:Y:S02]  /*0860*/  @P5 LOP3.LUT R7, R7, R26, RZ, 0x3c, !PT ;  /* 0x0000001a07075212 */ /* 0x000fe400078e3cff */
[----:B------:R-:W-:Y:S01]  /*0870*/  @P3 LOP3.LUT R8, R8, R17, RZ, 0x3c, !PT ;  /* 0x0000001108083212 */ /* 0x000fe200078e3cff */
[----:B------:R-:W4:Y:S01]  /*0880*/  @P4 LDG.E R26, desc[UR36][R14.64+0x58] ;  /* 0x000058240e1a4981 */ /* 0x000f22000c1e1900 */
[----:B------:R-:W-:-:S03]  /*0890*/  @P3 LOP3.LUT R6, R6, R19, RZ, 0x3c, !PT ;  /* 0x0000001306063212 */ /* 0x000fc600078e3cff */
[----:B------:R-:W4:Y:S01]  /*08a0*/  @P4 LDG.E R17, desc[UR36][R14.64+0x5c] ;  /* 0x00005c240e114981 */ /* 0x000f22000c1e1900 */
[----:B------:R-:W-:-:S03]  /*08b0*/  @P4 LOP3.LUT R8, R8, R23, RZ, 0x3c, !PT ;  /* 0x0000001708084212 */ /* 0x000fc600078e3cff */
[----:B------:R-:W4:Y:S04]  /*08c0*/  @P5 LDG.E R19, desc[UR36][R14.64+0x68] ;  /* 0x000068240e135981 */ /* 0x000f28000c1e1900 */
[----:B------:R-:W4:Y:S01]  /*08d0*/  @P5 LDG.E R23, desc[UR36][R14.64+0x70] ;  /* 0x000070240e175981 */ /* 0x000f22000c1e1900 */
[----:B------:R-:W-:-:S03]  /*08e0*/  LOP3.LUT P0, RZ, R21, 0x80, RZ, 0xc0, !PT ;  /* 0x0000008015ff7812 */ /* 0x000fc6000780c0ff */
[----:B------:R-:W4:Y:S01]  /*08f0*/  @P6 LDG.E R25, desc[UR36][R14.64+0x7c] ;  /* 0x00007c240e196981 */ /* 0x000f22000c1e1900 */
[----:B--2---:R-:W-:-:S03]  /*0900*/  @P3 LOP3.LUT R5, R5, R20, RZ, 0x3c, !PT ;  /* 0x0000001405053212 */ /* 0x004fc600078e3cff */
[----:B------:R-:W2:Y:S01]  /*0910*/  @P5 LDG.E R20, desc[UR36][R14.64+0x64] ;  /* 0x000064240e145981 */ /* 0x000ea2000c1e1900 */
[----:B---3--:R-:W-:-:S03]  /*0920*/  @P3 LOP3.LUT R9, R9, R22, RZ, 0x3c, !PT ;  /* 0x0000001609093212 */ /* 0x008fc600078e3cff */
[----:B------:R-:W3:Y:S01]  /*0930*/  @P5 LDG.E R22, desc[UR36][R14.64+0x6c] ;  /* 0x00006c240e165981 */ /* 0x000ee2000c1e1900 */
[----:B----4-:R-:W-:-:S03]  /*0940*/  @P4 LOP3.LUT R5, R5, R24, RZ, 0x3c, !PT ;  /* 0x0000001805054212 */ /* 0x010fc600078e3cff */
[----:B------:R-:W4:Y:S01]  /*0950*/  @P6 LDG.E R24, desc[UR36][R14.64+0x78] ;  /* 0x000078240e186981 */ /* 0x000f22000c1e1900 */
[----:B------:R-:W-:-:S03]  /*0960*/  @P4 LOP3.LUT R9, R9, R26, RZ, 0x3c, !PT ;  /* 0x0000001a09094212 */ /* 0x000fc600078e3cff */
[----:B------:R-:W4:Y:S01]  /*0970*/  @P0 LDG.E R26, desc[UR36][R14.64+0x9c] ;  /* 0x00009c240e1a0981 */ /* 0x000f22000c1e1900 */
[----:B------:R-:W-:-:S03]  /*0980*/  @P4 LOP3.LUT R6, R6, R17, RZ, 0x3c, !PT ;  /* 0x0000001106064212 */ /* 0x000fc600078e3cff */
[----:B------:R-:W4:Y:S01]  /*0990*/  @P6 LDG.E R17, desc[UR36][R14.64+0x84] ;  /* 0x000084240e116981 */ /* 0x000f22000c1e1900 */
[----:B------:R-:W-:-:S03]  /*09a0*/  @P5 LOP3.LUT R8, R8, R19, RZ, 0x3c, !PT ;  /* 0x0000001308085212 */ /* 0x000fc600078e3cff */
[----:B------:R-:W4:Y:S01]  /*09b0*/  @P0 LDG.E R19, desc[UR36][R14.64+0x90] ;  /* 0x000090240e130981 */ /* 0x000f22000c1e1900 */
[----:B------:R-:W-:-:S03]  /*09c0*/  @P5 LOP3.LUT R6, R6, R23, RZ, 0x3c, !PT ;  /* 0x0000001706065212 */ /* 0x000fc600078e3cff */
        /* <DEDUP_REMOVED lines=8> */
[----:B------:R-:W-:Y:S02]  /*0a50*/  @P6 LOP3.LUT R8, R8, R25, RZ, 0x3c, !PT ;  /* 0x0000001908086212 */ /* 0x000fe400078e3cff */
[----:B------:R-:W-:Y:S02]  /*0a60*/  @P0 LOP3.LUT R7, R7, R26, RZ, 0x3c, !PT ;  /* 0x0000001a07070212 */ /* 0x000fe400078e3cff */
[----:B------:R-:W-:Y:S02]  /*0a70*/  @P6 LOP3.LUT R6, R6, R17, RZ, 0x3c, !PT ;  /* 0x0000001106066212 */ /* 0x000fe400078e3cff */
[----:B------:R-:W-:Y:S02]  /*0a80*/  @P0 LOP3.LUT R8, R8, R19, RZ, 0x3c, !PT ;  /* 0x0000001308080212 */ /* 0x000fe400078e3cff */
[----:B------:R-:W-:-:S02]  /*0a90*/  @P0 LOP3.LUT R6, R6, R23, RZ, 0x3c, !PT ;  /* 0x0000001706060212 */ /* 0x000fc400078e3cff */
[----:B--2---:R-:W-:Y:S02]  /*0aa0*/  @P6 LOP3.LUT R9, R9, R20, RZ, 0x3c, !PT ;  /* 0x0000001409096212 */ /* 0x004fe400078e3cff */
[----:B---3--:R-:W-:Y:S02]  /*0ab0*/  @P0 LOP3.LUT R5, R5, R22, RZ, 0x3c, !PT ;  /* 0x0000001605050212 */ /* 0x008fe400078e3cff */
[----:B----4-:R-:W-:Y:S02]  /*0ac0*/  @P0 LOP3.LUT R9, R9, R24, RZ, 0x3c, !PT ;  /* 0x0000001809090212 */ /* 0x010fe400078e3cff */
[----:B------:R-:W-:-:S13]  /*0ad0*/  R2P PR, R21.B1, 0x7f ;  /* 0x0000007f15007804 */ /* 0x000fda0000001000 */
[----:B------:R-:W2:Y:S04]  /*0ae0*/  @P0 LDG.E R22, desc[UR36][R14.64+0xa8] ;  /* 0x0000a8240e160981 */ /* 0x000ea8000c1e1900 */
[----:B------:R-:W3:Y:S04]  /*0af0*/  @P0 LDG.E R24, desc[UR36][R14.64+0xb0] ;  /* 0x0000b0240e180981 */ /* 0x000ee8000c1e1900 */
[----:B------:R-:W4:Y:S04]  /*0b00*/  @P0 LDG.E R20, desc[UR36][R14.64+0xa0] ;  /* 0x0000a0240e140981 */ /* 0x000f28000c1e1900 */
[----:B------:R-:W4:Y:S04]  /*0b10*/  @P0 LDG.E R19, desc[UR36][R14.64+0xa4] ;  /* 0x0000a4240e130981 */ /* 0x000f28000c1e1900 */
[----:B------:R-:W4:Y:S04]  /*0b20*/  @P0 LDG.E R23, desc[UR36][R14.64+0xac] ;  /* 0x0000ac240e170981 */ /* 0x000f28000c1e1900 */
[----:B------:R-:W4:Y:S04]  /*0b30*/  @P1 LDG.E R26, desc[UR36][R14.64+0xb4] ;  /* 0x0000b4240e1a1981 */ /* 0x000f28000c1e1900 */
        /* <DEDUP_REMOVED lines=10> */
[----:B------:R-:W-:Y:S02]  /*0be0*/  @P0 LOP3.LUT R6, R6, R23, RZ, 0x3c, !PT ;  /* 0x0000001706060212 */ /* 0x000fe400078e3cff */
[----:B------:R-:W-:Y:S01]  /*0bf0*/  LOP3.LUT P0, RZ, R21, 0x8000, RZ, 0xc0, !PT ;  /* 0x0000800015ff7812 */ /* 0x000fe2000780c0ff */
[----:B------:R-:W4:Y:S01]  /*0c00*/  @P2 LDG.E R23, desc[UR36][R14.64+0xd4] ;  /* 0x0000d4240e172981 */ /* 0x000f22000c1e1900 */
[----:B------:R-:W-:-:S03]  /*0c10*/  @P1 LOP3.LUT R5, R5, R26, RZ, 0x3c, !PT ;  /* 0x0000001a05051212 */ /* 0x000fc600078e3cff */
[----:B------:R-:W4:Y:S04]  /*0c20*/  @P2 LDG.E R26, desc[UR36][R14.64+0xc8] ;  /* 0x0000c8240e1a2981 */ /* 0x000f28000c1e1900 */
        /* <DEDUP_REMOVED lines=51> */
[----:B------:R-:W-:-:S05]  /*0f60*/  VIADD R18, R18, 0x10 ;  /* 0x0000001012127836 */ /* 0x000fca0000000000 */
[----:B------:R-:W-:Y:S02]  /*0f70*/  ISETP.NE.AND P1, PT, R18, 0x20, PT ;  /* 0x000000201200780c */ /* 0x000fe40003f25270 */
[----:B------:R-:W-:Y:S02]  /*0f80*/  @P6 LOP3.LUT R8, R8, R17, RZ, 0x3c, !PT ;  /* 0x0000001108086212 */ /* 0x000fe400078e3cff */
[----:B--2---:R-:W-:Y:S02]  /*0f90*/  @P6 LOP3.LUT R7, R7, R22, RZ, 0x3c, !PT ;  /* 0x0000001607076212 */ /* 0x004fe400078e3cff */
[----:B---3--:R-:W-:Y:S02]  /*0fa0*/  @P0 LOP3.LUT R5, R5, R24, RZ, 0x3c, !PT ;  /* 0x0000001805050212 */ /* 0x008fe400078e3cff */
[----:B----4-:R-:W-:Y:S02]  /*0fb0*/  @P6 LOP3.LUT R9, R9, R20, RZ, 0x3c, !PT ;  /* 0x0000001409096212 */ /* 0x010fe400078e3cff */
[----:B------:R-:W-:-:S02]  /*0fc0*/  @P6 LOP3.LUT R6, R6, R19, RZ, 0x3c, !PT ;  /* 0x0000001306066212 */ /* 0x000fc400078e3cff */
[----:B------:R-:W-:Y:S02]  /*0fd0*/  @P0 LOP3.LUT R7, R7, R28, RZ, 0x3c, !PT ;  /* 0x0000001c07070212 */ /* 0x000fe400078e3cff */
[----:B------:R-:W-:Y:S02]  /*0fe0*/  @P0 LOP3.LUT R6, R6, R23, RZ, 0x3c, !PT ;  /* 0x0000001706060212 */ /* 0x000fe400078e3cff */
[----:B------:R-:W-:Y:S02]  /*0ff0*/  @P0 LOP3.LUT R9, R9, R26, RZ, 0x3c, !PT ;  /* 0x0000001a09090212 */ /* 0x000fe400078e3cff */
[----:B------:R-:W-:Y:S01]  /*1000*/  @P0 LOP3.LUT R8, R8, R21, RZ, 0x3c, !PT ;  /* 0x0000001508080212 */ /* 0x000fe200078e3cff */
[----:B------:R-:W-:Y:S06]  /*1010*/  @P1 BRA `(.L_x_8) ;  /* 0xfffffff400481947 */ /* 0x000fec000383ffff */
[----:B------:R-:W-:Y:S05]  /*1020*/  BSYNC.RECONVERGENT B3 ;  /* 0x0000000000037941 */ /* 0x000fea0003800200 */
.L_x_7:
[----:B------:R-:W-:-:S05]  /*1030*/  VIADD R0, R0, 0x1 ;  /* 0x0000000100007836 */ /* 0x000fca0000000000 */
[----:B------:R-:W-:-:S13]  /*1040*/  ISETP.NE.AND P0, PT, R0, 0x5, PT ;  /* 0x000000050000780c */ /* 0x000fda0003f05270 */
[----:B------:R-:W-:Y:S05]  /*1050*/  @P0 BRA `(.L_x_9) ;  /* 0xfffffff400280947 */ /* 0x000fea000383ffff */
[----:B------:R-:W-:Y:S05]  /*1060*/  BSYNC.RECONVERGENT B2 ;  /* 0x0000000000027941 */ /* 0x000fea0003800200 */
.L_x_6:
[----:B------:R-:W-:Y:S01]  /*1070*/  LOP3.LUT R0, R3, 0x3, RZ, 0xc0, !PT ;  /* 0x0000000303007812 */ /* 0x000fe200078ec0ff */
[----:B------:R0:W-:Y:S03]  /*1080*/  STL.64 [R1+0x8], R8 ;  /* 0x0000080801007387 */ /* 0x0001e60000100a00 */
[----:B------:R-:W-:Y:S01]  /*1090*/  ISETP.NE.U32.AND P0, PT, R0, 0x1, PT ;  /* 0x000000010000780c */ /* 0x000fe20003f05070 */
[----:B------:R0:W-:Y:S03]  /*10a0*/  STL.64 [R1+0x10], R6 ;  /* 0x0000100601007387 */ /* 0x0001e60000100a00 */
[----:B------:R-:W-:Y:S01]  /*10b0*/  ISETP.NE.AND.EX P0, PT, RZ, RZ, PT, P0 ;  /* 0x000000ffff00720c */ /* 0x000fe20003f05300 */
[----:B------:R0:W-:-:S12]  /*10c0*/  STL [R1+0x4], R5 ;  /* 0x0000040501007387 */ /* 0x0001d80000100800 */
[----:B0-----:R-:W-:Y:S05]  /*10d0*/  @!P0 BRA `(.L_x_5) ;  /* 0x0000001800188947 */ /* 0x001fea0003800000 */
[----:B------:R-:W-:Y:S01]  /*10e0*/  UMOV UR4, URZ ;  /* 0x000000ff00047c82 */ /* 0x000fe20008000000 */
[----:B------:R-:W-:Y:S01]  /*10f0*/  BSSY.RECONVERGENT B2, `(.L_x_10) ;  /* 0x00000bc000027945 */ /* 0x000fe20003800200 */
[----:B------:R-:W-:Y:S01]  /*1100*/  IMAD.MOV.U32 R0, RZ, RZ, RZ ;  /* 0x000000ffff007224 */ /* 0x000fe200078e00ff */
[----:B------:R-:W-:Y:S01]  /*1110*/  CS2R R8, SRZ ;  /* 0x0000000000087805 */ /* 0x000fe2000001ff00 */
[----:B------:R-:W-:Y:S02]  /*1120*/  IMAD.MOV.U32 R6, RZ, RZ, RZ ;  /* 0x000000ffff067224 */ /* 0x000fe400078e00ff */
[----:B------:R-:W-:Y:S02]  /*1130*/  IMAD.MOV.U32 R5, RZ, RZ, RZ ;  /* 0x000000ffff057224 */ /* 0x000fe400078e00ff */
[----:B------:R-:W-:-:S07]  /*1140*/  IMAD.U32 R7, RZ, RZ, UR4 ;  /* 0x00000004ff077e24 */ /* 0x000fce000f8e00ff */
.L_x_13:
[----:B------:R-:W-:-:S06]  /*1150*/  IMAD R13, R0, 0x4, R1 ;  /* 0x00000004000d7824 */ /* 0x000fcc00078e0201 */
[----:B------:R-:W5:Y:S01]  /*1160*/  LDL R13, [R13+0x4] ;  /* 0x000004000d0d7983 */ /* 0x000f620000100800 */
[----:B------:R-:W-:Y:S01]  /*1170*/  BSSY.RECONVERGENT B3, `(.L_x_11) ;  /* 0x00000b0000037945 */ /* 0x000fe20003800200 */
[----:B------:R-:W-:-:S07]  /*1180*/  IMAD.MOV.U32 R18, RZ, RZ, RZ ;  /* 0x000000ffff127224 */ /* 0x000fce00078e00ff */
.L_x_12:
        /* <DEDUP_REMOVED lines=175> */
.L_x_11:
[----:B------:R-:W-:-:S05]  /*1c80*/  VIADD R0, R0, 0x1 ;  /* 0x0000000100007836 */ /* 0x000fca0000000000 */
[----:B------:R-:W-:-:S13]  /*1c90*/  ISETP.NE.AND P0, PT, R0, 0x5, PT ;  /* 0x000000050000780c */ /* 0x000fda0003f05270 */
[----:B------:R-:W-:Y:S05]  /*1ca0*/  @P0 BRA `(.L_x_13) ;  /* 0xfffffff400280947 */ /* 0x000fea000383ffff */
[----:B------:R-:W-:Y:S05]  /*1cb0*/  BSYNC.RECONVERGENT B2 ;  /* 0x0000000000027941 */ /* 0x000fea0003800200 */
.L_x_10:
[----:B------:R-:W-:Y:S01]  /*1cc0*/  LOP3.LUT R0, R3, 0x3, RZ, 0xc0, !PT ;  /* 0x0000000303007812 */ /* 0x000fe200078ec0ff */
[----:B------:R0:W-:Y:S03]  /*1cd0*/  STL.64 [R1+0x8], R8 ;  /* 0x0000080801007387 */ /* 0x0001e60000100a00 */
[----:B------:R-:W-:Y:S01]  /*1ce0*/  ISETP.NE.U32.AND P0, PT, R0, 0x3, PT ;  /* 0x000000030000780c */ /* 0x000fe20003f05070 */
[----:B------:R0:W-:Y:S03]  /*1cf0*/  STL [R1+0x4], R5 ;  /* 0x0000040501007387 */ /* 0x0001e60000100800 */
[----:B------:R-:W-:Y:S01]  /*1d00*/  ISETP.NE.AND.EX P0, PT, RZ, RZ, PT, P0 ;  /* 0x000000ffff00720c */ /* 0x000fe20003f05300 */
[----:B------:R0:W-:-:S12]  /*1d10*/  STL.64 [R1+0x10], R6 ;  /* 0x0000100601007387 */ /* 0x0001d80000100a00 */
[----:B0-----:R-:W-:Y:S05]  /*1d20*/  @P0 BRA `(.L_x_5) ;  /* 0x0000000c00040947 */ /* 0x001fea0003800000 */
[----:B------:R-:W-:Y:S01]  /*1d30*/  UMOV UR4, URZ ;  /* 0x000000ff00047c82 */ /* 0x000fe20008000000 */
[----:B------:R-:W-:Y:S01]  /*1d40*/  BSSY.RECONVERGENT B2, `(.L_x_14) ;  /* 0x00000bc000027945 */ /* 0x000fe20003800200 */
[----:B------:R-:W-:Y:S01]  /*1d50*/  IMAD.MOV.U32 R0, RZ, RZ, RZ ;  /* 0x000000ffff007224 */ /* 0x000fe200078e00ff */
[----:B------:R-:W-:Y:S01]  /*1d60*/  CS2R R8, SRZ ;  /* 0x0000000000087805 */ /* 0x000fe2000001ff00 */
[----:B------:R-:W-:Y:S02]  /*1d70*/  IMAD.MOV.U32 R6, RZ, RZ, RZ ;  /* 0x000000ffff067224 */ /* 0x000fe400078e00ff */
[----:B------:R-:W-:Y:S02]  /*1d80*/  IMAD.MOV.U32 R5, RZ, RZ, RZ ;  /* 0x000000ffff057224 */ /* 0x000fe400078e00ff */
[----:B------:R-:W-:-:S07]  /*1d90*/  IMAD.U32 R7, RZ, RZ, UR4 ;  /* 0x00000004ff077e24 */ /* 0x000fce000f8e00ff */
.L_x_17:
[----:B------:R-:W-:-:S06]  /*1da0*/  IMAD R13, R0, 0x4, R1 ;  /* 0x00000004000d7824 */ /* 0x000fcc00078e0201 */
[----:B------:R-:W5:Y:S01]  /*1db0*/  LDL R13, [R13+0x4] ;  /* 0x000004000d0d7983 */ /* 0x000f620000100800 */
[----:B------:R-:W-:Y:S01]  /*1dc0*/  BSSY.RECONVERGENT B3, `(.L_x_15) ;  /* 0x00000b0000037945 */ /* 0x000fe20003800200 */
[----:B------:R-:W-:-:S07]  /*1dd0*/  IMAD.MOV.U32 R18, RZ, RZ, RZ ;  /* 0x000000ffff127224 */ /* 0x000fce00078e00ff */
.L_x_16:
        /* <DEDUP_REMOVED lines=175> */
.L_x_15:
[----:B------:R-:W-:-:S05]  /*28d0*/  VIADD R0, R0, 0x1 ;  /* 0x0000000100007836 */ /* 0x000fca0000000000 */
[----:B------:R-:W-:-:S13]  /*28e0*/  ISETP.NE.AND P0, PT, R0, 0x5, PT ;  /* 0x000000050000780c */ /* 0x000fda0003f05270 */
[----:B------:R-:W-:Y:S05]  /*28f0*/  @P0 BRA `(.L_x_17) ;  /* 0xfffffff400280947 */ /* 0x000fea000383ffff */
[----:B------:R-:W-:Y:S05]  /*2900*/  BSYNC.RECONVERGENT B2 ;  /* 0x0000000000027941 */ /* 0x000fea0003800200 */
.L_x_14:
[----:B------:R0:W-:Y:S04]  /*2910*/  STL.64 [R1+0x8], R8 ;  /* 0x0000080801007387 */ /* 0x0001e80000100a00 */
[----:B------:R0:W-:Y:S04]  /*2920*/  STL [R1+0x4], R5 ;  /* 0x0000040501007387 */ /* 0x0001e80000100800 */
[----:B------:R0:W-:Y:S02]  /*2930*/  STL.64 [R1+0x10], R6 ;  /* 0x0000100601007387 */ /* 0x0001e40000100a00 */
.L_x_5:
[----:B------:R-:W-:Y:S05]  /*2940*/  BSYNC.RECONVERGENT B0 ;  /* 0x0000000000007941 */ /* 0x000fea0003800200 */
.L_x_4:
[C---:B------:R-:W-:Y:S01]  /*2950*/  ISETP.GT.U32.AND P0, PT, R3.reuse, 0x3, PT ;  /* 0x000000030300780c */ /* 0x040fe20003f04070 */
[----:B------:R-:W-:Y:S01]  /*2960*/  VIADD R12, R12, 0x1 ;  /* 0x000000010c0c7836 */ /* 0x000fe20000000000 */
[--C-:B------:R-:W-:Y:S02]  /*2970*/  SHF.R.U64 R3, R3, 0x2, R4.reuse ;  /* 0x0000000203037819 */ /* 0x100fe40000001204 */
[----:B------:R-:W-:Y:S02]  /*2980*/  ISETP.GT.U32.AND.EX P0, PT, R4, RZ, PT, P0 ;  /* 0x000000ff0400720c */ /* 0x000fe40003f04100 */
[----:B------:R-:W-:-:S11]  /*2990*/  SHF.R.U32.HI R4, RZ, 0x2, R4 ;  /* 0x00000002ff047819 */ /* 0x000fd60000011604 */
[----:B------:R-:W-:Y:S05]  /*29a0*/  @P0 BRA `(.L_x_18) ;  /* 0xffffffd800a40947 */ /* 0x000fea000383ffff */
[----:B------:R-:W-:Y:S05]  /*29b0*/  BSYNC.RECONVERGENT B1 ;  /* 0x0000000000017941 */ /* 0x000fea0003800200 */
.L_x_3:
[----:B------:R-:W1:Y:S01]  /*29c0*/  LDCU UR4, c[0x0][0x3a4] ;  /* 0x00007480ff0477ac */ /* 0x000e620008000800 */
[----:B------:R-:W2:Y:S01]  /*29d0*/  LDC R3, c[0x0][0x3a0] ;  /* 0x0000e800ff037b82 */ /* 0x000ea20000000800 */
[----:B------:R-:W-:Y:S01]  /*29e0*/  SHF.R.U32.HI R0, RZ, 0x2, R5 ;  /* 0x00000002ff007819 */ /* 0x000fe20000011605 */
[----:B0-----:R-:W-:Y:S01]  /*29f0*/  IMAD.MOV.U32 R6, RZ, RZ, -0x266e14b1 ;  /* 0xd991eb4fff067424 */ /* 0x001fe200078e00ff */
[----:B------:R-:W0:Y:S02]  /*2a00*/  LDCU.64 UR6, c[0x4][0xb0] ;  /* 0x01001600ff0677ac */ /* 0x000e240008000a00 */
[----:B------:R-:W-:Y:S01]  /*2a10*/  LOP3.LUT R0, R0, R5, RZ, 0x3c, !PT ;  /* 0x0000000500007212 */ /* 0x000fe200078e3cff */
[----:B-1----:R-:W1:Y:S01]  /*2a20*/  I2F.U32.RP R4, UR4 ;  /* 0x0000000400047d06 */ /* 0x002e620008209000 */
[----:B------:R-:W-:Y:S02]  /*2a30*/  ISETP.NE.U32.AND P1, PT, RZ, UR4, PT ;  /* 0x00000004ff007c0c */ /* 0x000fe4000bf25070 */
[----:B--2---:R-:W-:-:S02]  /*2a40*/  ISETP.GT.AND P0, PT, R3, -0x1, PT ;  /* 0xffffffff0300780c */ /* 0x004fc40003f04270 */
[----:B------:R-:W-:Y:S01]  /*2a50*/  LOP3.LUT R5, R3, 0xaad26b49, RZ, 0x3c, !PT ;  /* 0xaad26b4903057812 */ /* 0x000fe200078e3cff */
[----:B------:R-:W-:Y:S01]  /*2a60*/  IMAD.SHL.U32 R3, R7, 0x10, RZ ;  /* 0x0000001007037824 */ /* 0x000fe200078e00ff */
[----:B------:R-:W-:-:S03]  /*2a70*/  SEL R6, R6, 0x8bf16996, P0 ;  /* 0x8bf1699606067807 */ /* 0x000fc60000000000 */
[----:B------:R-:W-:Y:S01]  /*2a80*/  IMAD R5, R5, 0x4182bed5, RZ ;  /* 0x4182bed505057824 */ /* 0x000fe200078e02ff */
[----:B-1----:R-:W1:Y:S04]  /*2a90*/  MUFU.RCP R4, R4 ;  /* 0x0000000400047308 */ /* 0x002e680000001000 */
[----:B------:R-:W-:Y:S01]  /*2aa0*/  IADD3 R5, PT, PT, R6, 0x64f0c9, R5 ;  /* 0x0064f0c906057810 */ /* 0x000fe20007ffe005 */
[----:B-1----:R-:W-:Y:S02]  /*2ab0*/  VIADD R8, R4, 0xffffffe ;  /* 0x0ffffffe04087836 */ /* 0x002fe40000000000 */
[C---:B------:R-:W-:Y:S02]  /*2ac0*/  IMAD.SHL.U32 R4, R0.reuse, 0x2, RZ ;  /* 0x0000000200047824 */ /* 0x040fe400078e00ff */
[----:B------:R-:W1:Y:S03]  /*2ad0*/  F2I.FTZ.U32.TRUNC.NTZ R9, R8 ;  /* 0x0000000800097305 */ /* 0x000e66000021f000 */
[----:B------:R-:W-:-:S04]  /*2ae0*/  LOP3.LUT R4, R0, R4, R3, 0x96, !PT ;  /* 0x0000000400047212 */ /* 0x000fc800078e9603 */
[----:B------:R-:W-:-:S04]  /*2af0*/  LOP3.LUT R4, R4, R7, RZ, 0x3c, !PT ;  /* 0x0000000704047212 */ /* 0x000fc800078e3cff */
[----:B------:R-:W-:Y:S01]  /*2b00*/  IADD3 R4, PT, PT, R5, 0x587c5, R4 ;  /* 0x000587c505047810 */ /* 0x000fe20007ffe004 */
[----:B0-----:R-:W-:Y:S02]  /*2b10*/  IMAD.U32 R5, RZ, RZ, UR7 ;  /* 0x00000007ff057e24 */ /* 0x001fe4000f8e00ff */
[----:B-1----:R-:W-:-:S04]  /*2b20*/  IMAD.MOV R8, RZ, RZ, -R9 ;  /* 0x000000ffff087224 */ /* 0x002fc800078e0a09 */
[----:B------:R-:W-:Y:S02]  /*2b30*/  IMAD R3, R8, UR4, RZ ;  /* 0x0000000408037c24 */ /* 0x000fe4000f8e02ff */
[----:B------:R-:W-:-:S04]  /*2b40*/  IMAD.MOV.U32 R8, RZ, RZ, RZ ;  /* 0x000000ffff087224 */ /* 0x000fc800078e00ff */
[----:B------:R-:W-:Y:S01]  /*2b50*/  IMAD.HI.U32 R9, R9, R3, R8 ;  /* 0x0000000309097227 */ /* 0x000fe200078e0008 */
[----:B------:R-:W-:Y:S01]  /*2b60*/  MOV R3, 0x0 ;  /* 0x0000000000037802 */ /* 0x000fe20000000f00 */
[----:B------:R-:W0:Y:S04]  /*2b70*/  LDC R8, c[0x0][0x390] ;  /* 0x0000e400ff087b82 */ /* 0x000e280000000800 */
[----:B------:R-:W-:-:S04]  /*2b80*/  IMAD.HI.U32 R9, R9, R4, RZ ;  /* 0x0000000409097227 */ /* 0x000fc800078e00ff */
[----:B------:R-:W-:Y:S01]  /*2b90*/  IMAD.MOV R9, RZ, RZ, -R9 ;  /* 0x000000ffff097224 */ /* 0x000fe200078e0a09 */
[----:B------:R1:W2:Y:S03]  /*2ba0*/  LDC.64 R10, c[0x4][R3] ;  /* 0x01000000030a7b82 */ /* 0x0002a60000000a00 */
[----:B------:R-:W-:Y:S02]  /*2bb0*/  IMAD R0, R9, UR4, R4 ;  /* 0x0000000409007c24 */ /* 0x000fe4000f8e0204 */
[----:B------:R-:W-:-:S03]  /*2bc0*/  IMAD.U32 R4, RZ, RZ, UR6 ;  /* 0x00000006ff047e24 */ /* 0x000fc6000f8e00ff */
[----:B------:R-:W-:Y:S01]  /*2bd0*/  ISETP.GE.U32.AND P0, PT, R0, UR4, PT ;  /* 0x0000000400007c0c */ /* 0x000fe2000bf06070 */
[----:B0-----:R1:W-:-:S12]  /*2be0*/  STL [R1+0x30], R8 ;  /* 0x0000300801007387 */ /* 0x0013d80000100800 */
[----:B------:R-:W-:-:S05]  /*2bf0*/  @P0 VIADD R0, R0, -UR4 ;  /* 0x8000000400000c36 */ /* 0x000fca0008000000 */
[----:B------:R-:W-:-:S13]  /*2c00*/  ISETP.GE.U32.AND P0, PT, R0, UR4, PT ;  /* 0x0000000400007c0c */ /* 0x000fda000bf06070 */
[----:B------:R-:W-:Y:S01]  /*2c10*/  @P0 VIADD R0, R0, -UR4 ;  /* 0x8000000400000c36 */ /* 0x000fe20008000000 */
[----:B------:R-:W-:Y:S02]  /*2c20*/  IADD3 R6, P0, PT, R2, 0x30, RZ ;  /* 0x0000003002067810 */ /* 0x000fe40007f1e0ff */
[----:B------:R-:W-:-:S03]  /*2c30*/  @!P1 LOP3.LUT R0, RZ, UR4, RZ, 0x33, !PT ;  /* 0x00000004ff009c12 */ /* 0x000fc6000f8e33ff */
[----:B------:R-:W-:Y:S02]  /*2c40*/  IMAD.X R7, RZ, RZ, R16, P0 ;  /* 0x000000ffff077224 */ /* 0x000fe400000e0610 */
[----:B-12---:R-:W-:-:S07]  /*2c50*/  VIADD R2, R0, 0x1 ;  /* 0x0000000100027836 */ /* 0x006fce0000000000 */
[----:B------:R-:W-:-:S07]  /*2c60*/  LEPC R20, `(.L_x_19) ;  /* 0x000000001014794e */ /* 0x000fce0000000000 */
[----:B------:R-:W-:Y:S05]  /*2c70*/  CALL.ABS.NOINC R10 ;  /* 0x000000000a007343 */ /* 0x000fea0003c00000 */
.L_x_19:
[----:B------:R-:W0:Y:S01]  /*2c80*/  LDCU UR7, c[0x0][0x390] ;  /* 0x00007200ff0777ac */ /* 0x000e220008000800 */
[----:B------:R-:W-:Y:S01]  /*2c90*/  IABS R5, R2 ;  /* 0x0000000200057213 */ /* 0x000fe20000000000 */
[----:B------:R-:W1:Y:S04]  /*2ca0*/  LDCU UR6, c[0x0][0x390] ;  /* 0x00007200ff0677ac */ /* 0x000e680008000800 */
[----:B------:R-:W-:Y:S01]  /*2cb0*/  VIADD R5, R5, 0xa ;  /* 0x0000000a05057836 */ /* 0x000fe20000000000 */
[----:B------:R-:W1:Y:S01]  /*2cc0*/  LDCU.64 UR4, c[0x0][0x380] ;  /* 0x00007000ff0477ac */ /* 0x000e620008000a00 */
[----:B0-----:R-:W-:Y:S02]  /*2cd0*/  USHF.R.S32.HI UR7, URZ, 0x1f, UR7 ;  /* 0x0000001fff077899 */ /* 0x001fe40008011407 */
[----:B-1----:R-:W-:-:S04]  /*2ce0*/  ULEA UR4, UP0, UR6, UR4, 0x2 ;  /* 0x0000000406047291 */ /* 0x002fc8000f8010ff */
[----:B------:R-:W-:Y:S02]  /*2cf0*/  ULEA.HI.X UR5, UR6, UR5, UR7, 0x2, UP0 ;  /* 0x0000000506057291 */ /* 0x000fe400080f1407 */
[----:B------:R-:W-:-:S04]  /*2d00*/  IMAD.U32 R2, RZ, RZ, UR4 ;  /* 0x00000004ff027e24 */ /* 0x000fc8000f8e00ff */
[----:B------:R-:W-:-:S05]  /*2d10*/  IMAD.U32 R3, RZ, RZ, UR5 ;  /* 0x00000005ff037e24 */ /* 0x000fca000f8e00ff */
[----:B------:R-:W-:Y:S01]  /*2d20*/  STG.E desc[UR36][R2.64], R5 ;  /* 0x0000000502007986 */ /* 0x000fe2000c101924 */
[----:B------:R-:W-:Y:S05]  /*2d30*/  EXIT ;  /* 0x000000000000794d */ /* 0x000fea0003800000 */
.L_x_20:
[----:B------:R-:W-:-:S00]  /*2d40*/  BRA `(.L_x_20) ;  /* 0xfffffffc00fc7947 */ /* 0x000fc0000383ffff */
[----:B------:R-:W-:-:S00]  /*2d50*/  NOP ;  /* 0x0000000000007918 */ /* 0x000fc00000000000 */
        /* <DEDUP_REMOVED lines=10> */
.L_x_83:


//--------------------- .text._Z20kernelEncontrarBombaPiiiiS_S_ --------------------------
	.section	.text._Z20kernelEncontrarBombaPiiiiS_S_,"ax",@progbits
	.align	128
        .global         _Z20kernelEncontrarBombaPiiiiS_S_
        .type           _Z20kernelEncontrarBombaPiiiiS_S_,@function
        .size           _Z20kernelEncontrarBombaPiiiiS_S_,(.L_x_84 - _Z20kernelEncontrarBombaPiiiiS_S_)
        .other          _Z20kernelEncontrarBombaPiiiiS_S_,@"STO_CUDA_ENTRY STV_DEFAULT"
_Z20kernelEncontrarBombaPiiiiS_S_:
.text._Z20kernelEncontrarBombaPiiiiS_S_:
[----:B------:R-:W0:Y:S08]  /*0000*/  LDC R1, c[0x0][0x37c] ;  /* 0x0000df00ff017b82 */ /* 0x000e300000000800 */
[----:B------:R-:W1:Y:S01]  /*0010*/  LDC R0, c[0x0][0x38c] ;  /* 0x0000e300ff007b82 */ /* 0x000e620000000800 */
[----:B------:R-:W2:Y:S01]  /*0020*/  S2R R6, SR_TID.X ;  /* 0x0000000000067919 */ /* 0x000ea20000002100 */
[----:B------:R-:W3:Y:S01]  /*0030*/  LDCU UR5, c[0x0][0x2fc] ;  /* 0x00005f80ff0577ac */ /* 0x000ee20008000800 */
[----:B0-----:R-:W-:Y:S01]  /*0040*/  VIADD R1, R1, 0xfffffff8 ;  /* 0xfffffff801017836 */ /* 0x001fe20000000000 */
[----:B------:R-:W-:Y:S01]  /*0050*/  BSSY.RECONVERGENT B0, `(.L_x_21) ;  /* 0x0000048000007945 */ /* 0x000fe20003800200 */
[----:B------:R-:W0:Y:S03]  /*0060*/  LDCU.64 UR36, c[0x0][0x358] ;  /* 0x00006b00ff2477ac */ /* 0x000e260008000a00 */
[----:B------:R-:W2:Y:S08]  /*0070*/  S2UR UR4, SR_CTAID.X ;  /* 0x00000000000479c3 */ /* 0x000eb00000002500 */
[----:B------:R-:W2:Y:S01]  /*0080*/  LDC R7, c[0x0][0x360] ;  /* 0x0000d800ff077b82 */ /* 0x000ea20000000800 */
[----:B-1----:R-:W-:-:S07]  /*0090*/  IABS R9, R0 ;  /* 0x0000000000097213 */ /* 0x002fce0000000000 */
[----:B------:R-:W1:Y:S01]  /*00a0*/  LDC R3, c[0x0][0x390] ;  /* 0x0000e400ff037b82 */ /* 0x000e620000000800 */
[----:B------:R-:W4:Y:S07]  /*00b0*/  I2F.RP R2, R9 ;  /* 0x0000000900027306 */ /* 0x000f2e0000209400 */
[----:B------:R-:W5:Y:S01]  /*00c0*/  LDC R14, c[0x0][0x398] ;  /* 0x0000e600ff0e7b82 */ /* 0x000f620000000800 */
[----:B--2---:R-:W-:Y:S01]  /*00d0*/  IMAD R7, R7, UR4, R6 ;  /* 0x0000000407077c24 */ /* 0x004fe2000f8e0206 */
[----:B------:R-:W2:Y:S06]  /*00e0*/  LDCU UR4, c[0x0][0x2f8] ;  /* 0x00005f00ff0477ac */ /* 0x000eac0008000800 */
[----:B------:R-:W0:Y:S01]  /*00f0*/  LDC R16, c[0x0][0x3a0] ;  /* 0x0000e800ff107b82 */ /* 0x000e220000000800 */
[----:B----4-:R-:W4:Y:S01]  /*0100*/  MUFU.RCP R2, R2 ;  /* 0x0000000200027308 */ /* 0x010f220000001000 */
[----:B------:R-:W-:Y:S01]  /*0110*/  IABS R6, R7 ;  /* 0x0000000700067213 */ /* 0x000fe20000000000 */
[----:B----4-:R-:W-:-:S06]  /*0120*/  VIADD R4, R2, 0xffffffe ;  /* 0x0ffffffe02047836 */ /* 0x010fcc0000000000 */
[----:B------:R4:W3:Y:S02]  /*0130*/  F2I.FTZ.U32.TRUNC.NTZ R5, R4 ;  /* 0x0000000400057305 */ /* 0x0008e4000021f000 */
[----:B----4-:R-:W-:Y:S02]  /*0140*/  IMAD.MOV.U32 R4, RZ, RZ, RZ ;  /* 0x000000ffff047224 */ /* 0x010fe400078e00ff */
[----:B---3--:R-:W-:-:S04]  /*0150*/  IMAD.MOV R8, RZ, RZ, -R5 ;  /* 0x000000ffff087224 */ /* 0x008fc800078e0a05 */
[----:B------:R-:W-:Y:S01]  /*0160*/  IMAD R11, R8, R9, RZ ;  /* 0x00000009080b7224 */ /* 0x000fe200078e02ff */
[----:B-1----:R-:W-:-:S03]  /*0170*/  IABS R8, R3 ;  /* 0x0000000300087213 */ /* 0x002fc60000000000 */
[----:B------:R-:W-:-:S06]  /*0180*/  IMAD.HI.U32 R5, R5, R11, R4 ;  /* 0x0000000b05057227 */ /* 0x000fcc00078e0004 */
[----:B------:R-:W-:-:S04]  /*0190*/  IMAD.HI.U32 R2, R5, R6, RZ ;  /* 0x0000000605027227 */ /* 0x000fc800078e00ff */
[----:B------:R-:W-:-:S04]  /*01a0*/  IMAD.HI.U32 R5, R5, R8, RZ ;  /* 0x0000000805057227 */ /* 0x000fc800078e00ff */
[----:B------:R-:W-:Y:S02]  /*01b0*/  IMAD.MOV R4, RZ, RZ, -R2 ;  /* 0x000000ffff047224 */ /* 0x000fe400078e0a02 */
[----:B------:R-:W-:Y:S02]  /*01c0*/  IMAD.MOV R10, RZ, RZ, -R5 ;  /* 0x000000ffff0a7224 */ /* 0x000fe400078e0a05 */
[C---:B------:R-:W-:Y:S02]  /*01d0*/  IMAD R4, R9.reuse, R4, R6 ;  /* 0x0000000409047224 */ /* 0x040fe400078e0206 */
[C---:B------:R-:W-:Y:S02]  /*01e0*/  IMAD R6, R9.reuse, R10, R8 ;  /* 0x0000000a09067224 */ /* 0x040fe400078e0208 */
[----:B------:R-:W1:Y:S01]  /*01f0*/  LDC.64 R10, c[0x0][0x380] ;  /* 0x0000e000ff0a7b82 */ /* 0x000e620000000a00 */
[C---:B------:R-:W-:Y:S02]  /*0200*/  ISETP.GT.U32.AND P4, PT, R9.reuse, R4, PT ;  /* 0x000000040900720c */ /* 0x040fe40003f84070 */
[----:B------:R-:W-:-:S11]  /*0210*/  ISETP.GT.U32.AND P5, PT, R9, R6, PT ;  /* 0x000000060900720c */ /* 0x000fd60003fa4070 */
[--C-:B------:R-:W-:Y:S02]  /*0220*/  @!P4 IMAD.IADD R4, R4, 0x1, -R9.reuse ;  /* 0x000000010404c824 */ /* 0x100fe400078e0a09 */
[----:B------:R-:W-:Y:S02]  /*0230*/  @!P5 IMAD.IADD R6, R6, 0x1, -R9 ;  /* 0x000000010606d824 */ /* 0x000fe400078e0a09 */
[----:B------:R-:W-:Y:S01]  /*0240*/  @!P5 VIADD R5, R5, 0x1 ;  /* 0x000000010505d836 */ /* 0x000fe20000000000 */
[-C--:B------:R-:W-:Y:S01]  /*0250*/  ISETP.GE.U32.AND P2, PT, R4, R9.reuse, PT ;  /* 0x000000090400720c */ /* 0x080fe20003f46070 */
[----:B------:R-:W-:Y:S01]  /*0260*/  @!P4 VIADD R2, R2, 0x1 ;  /* 0x000000010202c836 */ /* 0x000fe20000000000 */
[----:B------:R-:W-:Y:S02]  /*0270*/  ISETP.GE.U32.AND P3, PT, R6, R9, PT ;  /* 0x000000090600720c */ /* 0x000fe40003f66070 */
[-C--:B------:R-:W-:Y:S01]  /*0280*/  LOP3.LUT R4, R7, R0.reuse, RZ, 0x3c, !PT ;  /* 0x0000000007047212 */ /* 0x080fe200078e3cff */
[----:B------:R-:W3:Y:S01]  /*0290*/  LDC.64 R8, c[0x0][0x398] ;  /* 0x0000e600ff087b82 */ /* 0x000ee20000000a00 */
[----:B------:R-:W-:Y:S01]  /*02a0*/  LOP3.LUT R6, R3, R0, RZ, 0x3c, !PT ;  /* 0x0000000003067212 */ /* 0x000fe200078e3cff */
[----:B-1----:R-:W-:Y:S01]  /*02b0*/  IMAD.WIDE R10, R7, 0x4, R10 ;  /* 0x00000004070a7825 */ /* 0x002fe200078e020a */
[----:B------:R-:W-:-:S02]  /*02c0*/  ISETP.GE.AND P0, PT, R4, RZ, PT ;  /* 0x000000ff0400720c */ /* 0x000fc40003f06270 */
[----:B------:R-:W-:-:S03]  /*02d0*/  ISETP.GE.AND P1, PT, R6, RZ, PT ;  /* 0x000000ff0600720c */ /* 0x000fc60003f26270 */
[----:B------:R-:W-:Y:S02]  /*02e0*/  @P2 IADD3 R2, PT, PT, R2, 0x1, RZ ;  /* 0x0000000102022810 */ /* 0x000fe40007ffe0ff */
[----:B------:R-:W-:Y:S01]  /*02f0*/  @P3 VIADD R5, R5, 0x1 ;  /* 0x0000000105053836 */ /* 0x000fe20000000000 */
[----:B------:R-:W-:-:S03]  /*0300*/  ISETP.NE.AND P2, PT, R0, RZ, PT ;  /* 0x000000ff0000720c */ /* 0x000fc60003f45270 */
[----:B------:R-:W-:Y:S01]  /*0310*/  IMAD.MOV.U32 R4, RZ, RZ, R5 ;  /* 0x000000ffff047224 */ /* 0x000fe200078e0005 */
[----:B------:R-:W-:Y:S01]  /*0320*/  LOP3.LUT R5, RZ, R0, RZ, 0x33, !PT ;  /* 0x00000000ff057212 */ /* 0x000fe200078e33ff */
[----:B------:R-:W-:Y:S02]  /*0330*/  @!P0 IMAD.MOV R2, RZ, RZ, -R2 ;  /* 0x000000ffff028224 */ /* 0x000fe400078e0a02 */
[----:B------:R-:W-:-:S03]  /*0340*/  @!P1 IMAD.MOV R4, RZ, RZ, -R4 ;  /* 0x000000ffff049224 */ /* 0x000fc600078e0a04 */
[C---:B------:R-:W-:Y:S02]  /*0350*/  SEL R12, R5.reuse, R2, !P2 ;  /* 0x00000002050c7207 */ /* 0x040fe40005000000 */
[----:B------:R-:W-:Y:S02]  /*0360*/  SEL R15, R5, R4, !P2 ;  /* 0x00000004050f7207 */ /* 0x000fe40005000000 */
[----:B------:R-:W1:Y:S01]  /*0370*/  LDC.64 R4, c[0x0][0x3a0] ;  /* 0x0000e800ff047b82 */ /* 0x000e620000000a00 */
[----:B------:R-:W-:Y:S01]  /*0380*/  IMAD.MOV R2, RZ, RZ, -R12 ;  /* 0x000000ffff027224 */ /* 0x000fe200078e0a0c */
[----:B------:R-:W-:Y:S02]  /*0390*/  ISETP.NE.AND P0, PT, R12, R15, PT ;  /* 0x0000000f0c00720c */ /* 0x000fe40003f05270 */
[----:B------:R-:W-:Y:S01]  /*03a0*/  IADD3 R6, PT, PT, -R15, RZ, RZ ;  /* 0x000000ff0f067210 */ /* 0x000fe20007ffe1ff */
[----:B------:R-:W-:Y:S01]  /*03b0*/  IMAD R13, R0, R2, R7 ;  /* 0x00000002000d7224 */ /* 0x000fe200078e0207 */
[----:B-----5:R-:W-:-:S03]  /*03c0*/  ISETP.LT.OR P0, PT, R14, 0x6, P0 ;  /* 0x000000060e00780c */ /* 0x020fc60000701670 */
[----:B------:R-:W-:Y:S01]  /*03d0*/  IMAD R0, R0, R6, R3 ;  /* 0x0000000600007224 */ /* 0x000fe200078e0203 */
[----:B--2---:R-:W-:-:S04]  /*03e0*/  IADD3 R6, P2, PT, R1, UR4, RZ ;  /* 0x0000000401067c10 */ /* 0x004fc8000ff5e0ff */
[----:B------:R-:W-:Y:S01]  /*03f0*/  ISETP.NE.AND P1, PT, R13, R0, PT ;  /* 0x000000000d00720c */ /* 0x000fe20003f25270 */
[----:B------:R-:W-:-:S03]  /*0400*/  IMAD.X R7, RZ, RZ, UR5, P2 ;  /* 0x00000005ff077e24 */ /* 0x000fc600090e06ff */
[----:B0-----:R-:W-:Y:S01]  /*0410*/  ISETP.LT.OR P1, PT, R16, 0x6, P1 ;  /* 0x000000061000780c */ /* 0x001fe20000f21670 */
[----:B---3--:R-:W-:-:S12]  /*0420*/  @P0 BRA `(.L_x_22) ;  /* 0x0000000000280947 */ /* 0x008fd80003800000 */
[----:B------:R-:W2:Y:S02]  /*0430*/  LDG.E R0, desc[UR36][R10.64] ;  /* 0x000000240a007981 */ /* 0x000ea4000c1e1900 */
[----:B--2---:R-:W-:-:S13]  /*0440*/  ISETP.NE.AND P0, PT, R0, -0x1, PT ;  /* 0xffffffff0000780c */ /* 0x004fda0003f05270 */
[----:B------:R-:W-:Y:S05]  /*0450*/  @P0 BRA `(.L_x_22) ;  /* 0x00000000001c0947 */ /* 0x000fea0003800000 */
[----:B------:R-:W0:Y:S01]  /*0460*/  S2R R0, SR_LANEID ;  /* 0x0000000000007919 */ /* 0x000e220000000000 */
[----:B------:R-:W2:Y:S01]  /*0470*/  LDC.64 R2, c[0x0][0x398] ;  /* 0x0000e600ff027b82 */ /* 0x000ea20000000a00 */
[----:B------:R-:W-:Y:S02]  /*0480*/  VOTEU.ANY UR4, UPT, PT ;  /* 0x0000000000047886 */ /* 0x000fe400038e0100 */
[----:B------:R-:W-:Y:S02]  /*0490*/  UFLO.U32 UR5, UR4 ;  /* 0x00000004000572bd */ /* 0x000fe400080e0000 */
[----:B------:R-:W2:Y:S04]  /*04a0*/  POPC R13, UR4 ;  /* 0x00000004000d7d09 */ /* 0x000ea80008000000 */
[----:B0-----:R-:W-:-:S13]  /*04b0*/  ISETP.EQ.U32.AND P0, PT, R0, UR5, PT ;  /* 0x0000000500007c0c */ /* 0x001fda000bf02070 */
[----:B--2---:R0:W-:Y:S02]  /*04c0*/  @P0 REDG.E.ADD.STRONG.GPU desc[UR36][R2.64], R13 ;  /* 0x0000000d0200098e */ /* 0x0041e4000c12e124 */
.L_x_22:
[----:B------:R-:W-:Y:S05]  /*04d0*/  BSYNC.RECONVERGENT B0 ;  /* 0x0000000000007941 */ /* 0x000fea0003800200 */
.L_x_21:
[----:B------:R-:W-:Y:S04]  /*04e0*/  BSSY.RECONVERGENT B0, `(.L_x_23) ;  /* 0x000000c000007945 */ /* 0x000fe80003800200 */
[----:B------:R-:W-:Y:S05]  /*04f0*/  @P1 BRA `(.L_x_24) ;  /* 0x0000000000281947 */ /* 0x000fea0003800000 */
[----:B------:R-:W2:Y:S02]  /*0500*/  LDG.E R10, desc[UR36][R10.64] ;  /* 0x000000240a0a7981 */ /* 0x000ea4000c1e1900 */
[----:B--2---:R-:W-:-:S13]  /*0510*/  ISETP.NE.AND P0, PT, R10, -0x1, PT ;  /* 0xffffffff0a00780c */ /* 0x004fda0003f05270 */
[----:B------:R-:W-:Y:S05]  /*0520*/  @P0 BRA `(.L_x_24) ;  /* 0x00000000001c0947 */ /* 0x000fea0003800000 */
[----:B------:R-:W2:Y:S01]  /*0530*/  S2R R0, SR_LANEID ;  /* 0x0000000000007919 */ /* 0x000ea20000000000 */
[----:B0-----:R-:W0:Y:S01]  /*0540*/  LDC.64 R2, c[0x0][0x3a0] ;  /* 0x0000e800ff027b82 */ /* 0x001e220000000a00 */
[----:B------:R-:W-:Y:S02]  /*0550*/  VOTEU.ANY UR4, UPT, PT ;  /* 0x0000000000047886 */ /* 0x000fe400038e0100 */
[----:B------:R-:W-:Y:S02]  /*0560*/  UFLO.U32 UR5, UR4 ;  /* 0x00000004000572bd */ /* 0x000fe400080e0000 */
[----:B------:R-:W0:Y:S04]  /*0570*/  POPC R11, UR4 ;  /* 0x00000004000b7d09 */ /* 0x000e280008000000 */
[----:B--2---:R-:W-:-:S13]  /*0580*/  ISETP.EQ.U32.AND P0, PT, R0, UR5, PT ;  /* 0x0000000500007c0c */ /* 0x004fda000bf02070 */
[----:B0-----:R2:W-:Y:S02]  /*0590*/  @P0 REDG.E.ADD.STRONG.GPU desc[UR36][R2.64], R11 ;  /* 0x0000000b0200098e */ /* 0x0015e4000c12e124 */
.L_x_24:
[----:B------:R-:W-:Y:S05]  /*05a0*/  BSYNC.RECONVERGENT B0 ;  /* 0x0000000000007941 */ /* 0x000fea0003800200 */
.L_x_23:
[----:B------:R-:W-:Y:S06]  /*05b0*/  BAR.SYNC.DEFER_BLOCKING 0x0 ;  /* 0x0000000000007b1d */ /* 0x000fec0000010000 */
[----:B0-2---:R-:W2:Y:S04]  /*05c0*/  LDG.E R3, desc[UR36][R8.64] ;  /* 0x0000002408037981 */ /* 0x005ea8000c1e1900 */
[----:B-1----:R-:W2:Y:S02]  /*05d0*/  LDG.E R2, desc[UR36][R4.64] ;  /* 0x0000002404027981 */ /* 0x002ea4000c1e1900 */
[----:B--2---:R-:W-:-:S13]  /*05e0*/  ISETP.NE.AND P0, PT, R3, R2, PT ;  /* 0x000000020300720c */ /* 0x004fda0003f05270 */
[----:B------:R-:W-:Y:S05]  /*05f0*/  @!P0 EXIT ;  /* 0x000000000000894d */ /* 0x000fea0003800000 */
[----:B------:R-:W-:Y:S01]  /*0600*/  MOV R0, 0x0 ;  /* 0x0000000000007802 */ /* 0x000fe20000000f00 */
[----:B------:R0:W-:Y:S01]  /*0610*/  STL.64 [R1], R2 ;  /* 0x0000000201007387 */ /* 0x0001e20000100a00 */
[----:B------:R-:W1:Y:S02]  /*0620*/  LDCU.64 UR4, c[0x4][0xa0] ;  /* 0x01001400ff0477ac */ /* 0x000e640008000a00 */
[----:B------:R0:W2:Y:S01]  /*0630*/  LDC.64 R8, c[0x4][R0] ;  /* 0x0100000000087b82 */ /* 0x0000a20000000a00 */
[----:B-1----:R-:W-:Y:S02]  /*0640*/  IMAD.U32 R4, RZ, RZ, UR4 ;  /* 0x00000004ff047e24 */ /* 0x002fe4000f8e00ff */
[----:B0-----:R-:W-:-:S07]  /*0650*/  IMAD.U32 R5, RZ, RZ, UR5 ;  /* 0x00000005ff057e24 */ /* 0x001fce000f8e00ff */
[----:B------:R-:W-:-:S07]  /*0660*/  LEPC R20, `(.L_x_25) ;  /* 0x000000001014794e */ /* 0x000fce0000000000 */
[----:B--2---:R-:W-:Y:S05]  /*0670*/  CALL.ABS.NOINC R8 ;  /* 0x0000000008007343 */ /* 0x004fea0003c00000 */
.L_x_25:
[----:B------:R-:W0:Y:S08]  /*0680*/  LDC.64 R2, c[0x0][0x398] ;  /* 0x0000e600ff027b82 */ /* 0x000e300000000a00 */
[----:B------:R-:W1:Y:S01]  /*0690*/  LDC.64 R4, c[0x0][0x3a0] ;  /* 0x0000e800ff047b82 */ /* 0x000e620000000a00 */
[----:B0-----:R-:W2:Y:S04]  /*06a0*/  LDG.E R2, desc[UR36][R2.64] ;  /* 0x0000002402027981 */ /* 0x001ea8000c1e1900 */
[----:B-1----:R-:W3:Y:S01]  /*06b0*/  LDG.E R4, desc[UR36][R4.64] ;  /* 0x0000002404047981 */ /* 0x002ee2000c1e1900 */
[----:B--2---:R-:W-:-:S02]  /*06c0*/  ISETP.EQ.AND P1, PT, R2, 0x5, PT ;  /* 0x000000050200780c */ /* 0x004fc40003f22270 */
[----:B---3--:R-:W-:-:S13]  /*06d0*/  ISETP.NE.AND P0, PT, R4, 0x1, PT ;  /* 0x000000010400780c */ /* 0x008fda0003f05270 */
[----:B------:R-:W-:Y:S05]  /*06e0*/  @!P0 BRA P1, `(.L_x_26) ;  /* 0x00000000000c8947 */ /* 0x000fea0000800000 */
[----:B------:R-:W-:-:S04]  /*06f0*/  ISETP.NE.AND P0, PT, R2, 0x1, PT ;  /* 0x000000010200780c */ /* 0x000fc80003f05270 */
[----:B------:R-:W-:-:S13]  /*0700*/  ISETP.NE.OR P0, PT, R4, 0x5, P0 ;  /* 0x000000050400780c */ /* 0x000fda0000705670 */
[----:B------:R-:W-:Y:S05]  /*0710*/  @P0 EXIT ;  /* 0x000000000000094d */ /* 0x000fea0003800000 */
.L_x_26:
[----:B------:R-:W0:Y:S01]  /*0720*/  LDC R7, c[0x0][0x390] ;  /* 0x0000e400ff077b82 */ /* 0x000e220000000800 */
[----:B------:R-:W-:-:S07]  /*0730*/  IMAD.MOV.U32 R5, RZ, RZ, 0x42 ;  /* 0x00000042ff057424 */ /* 0x000fce00078e00ff */
[----:B------:R-:W0:Y:S02]  /*0740*/  LDC.64 R2, c[0x0][0x380] ;  /* 0x0000e000ff027b82 */ /* 0x000e240000000a00 */
[----:B0-----:R-:W-:-:S05]  /*0750*/  IMAD.WIDE R2, R7, 0x4, R2 ;  /* 0x0000000407027825 */ /* 0x001fca00078e0202 */
[----:B------:R-:W-:Y:S01]  /*0760*/  STG.E desc[UR36][R2.64], R5 ;  /* 0x0000000502007986 */ /* 0x000fe2000c101924 */
[----:B------:R-:W-:Y:S05]  /*0770*/  EXIT ;  /* 0x000000000000794d */ /* 0x000fea0003800000 */
.L_x_27:
        /* <DEDUP_REMOVED lines=16> */
.L_x_84:


//--------------------- .text._Z22kernelEncontrarCaminosPiiiS_iPbi --------------------------
	.section	.text._Z22kernelEncontrarCaminosPiiiS_iPbi,"ax",@progbits
	.align	128
        .global         _Z22kernelEncontrarCaminosPiiiS_iPbi
        .type           _Z22kernelEncontrarCaminosPiiiS_iPbi,@function
        .size           _Z22kernelEncontrarCaminosPiiiS_iPbi,(.L_x_85 - _Z22kernelEncontrarCaminosPiiiS_iPbi)
        .other          _Z22kernelEncontrarCaminosPiiiS_iPbi,@"STO_CUDA_ENTRY STV_DEFAULT"
_Z22kernelEncontrarCaminosPiiiS_iPbi:
.text._Z22kernelEncontrarCaminosPiiiS_iPbi:
[----:B------:R-:W0:Y:S01]  /*0000*/  LDC R1, c[0x0][0x37c] ;  /* 0x0000df00ff017b82 */ /* 0x000e220000000800 */
[----:B------:R-:W1:Y:S01]  /*0010*/  S2R R5, SR_TID.X ;  /* 0x0000000000057919 */ /* 0x000e620000002100 */
[----:B------:R-:W2:Y:S06]  /*0020*/  LDCU UR5, c[0x0][0x2fc] ;  /* 0x00005f80ff0577ac */ /* 0x000eac0008000800 */
[----:B------:R-:W1:Y:S01]  /*0030*/  S2UR UR4, SR_CTAID.X ;  /* 0x00000000000479c3 */ /* 0x000e620000002500 */
[----:B0-----:R-:W-:Y:S01]  /*0040*/  VIADD R1, R1, 0xfffffff0 ;  /* 0xfffffff001017836 */ /* 0x001fe20000000000 */
[----:B------:R-:W0:Y:S01]  /*0050*/  LDCU.64 UR36, c[0x0][0x358] ;  /* 0x00006b00ff2477ac */ /* 0x000e220008000a00 */
[----:B------:R-:W3:Y:S05]  /*0060*/  LDCU UR6, c[0x0][0x3a8] ;  /* 0x00007500ff0677ac */ /* 0x000eea0008000800 */
[----:B------:R-:W1:Y:S01]  /*0070*/  LDC R0, c[0x0][0x360] ;  /* 0x0000d800ff007b82 */ /* 0x000e620000000800 */
[----:B------:R-:W4:Y:S07]  /*0080*/  LDCU UR38, c[0x0][0x398] ;  /* 0x00007300ff2677ac */ /* 0x000f2e0008000800 */
[----:B------:R-:W5:Y:S01]  /*0090*/  LDC.64 R2, c[0x0][0x380] ;  /* 0x0000e000ff027b82 */ /* 0x000f620000000a00 */
[----:B-1----:R-:W-:-:S04]  /*00a0*/  IMAD R0, R0, UR4, R5 ;  /* 0x0000000400007c24 */ /* 0x002fc8000f8e0205 */
[----:B-----5:R-:W-:-:S06]  /*00b0*/  IMAD.WIDE R2, R0, 0x4, R2 ;  /* 0x0000000400027825 */ /* 0x020fcc00078e0202 */
[----:B0-----:R-:W5:Y:S01]  /*00c0*/  LDG.E R2, desc[UR36][R2.64] ;  /* 0x0000002402027981 */ /* 0x001f62000c1e1900 */
[----:B------:R-:W0:Y:S02]  /*00d0*/  LDCU UR4, c[0x0][0x2f8] ;  /* 0x00005f00ff0477ac */ /* 0x000e240008000800 */
[----:B0-----:R-:W-:-:S05]  /*00e0*/  IADD3 R24, P1, PT, R1, UR4, RZ ;  /* 0x0000000401187c10 */ /* 0x001fca000ff3e0ff */
[----:B--2---:R-:W-:Y:S01]  /*00f0*/  IMAD.X R23, RZ, RZ, UR5, P1 ;  /* 0x00000005ff177e24 */ /* 0x004fe200088e06ff */
[----:B-----5:R-:W-:-:S04]  /*0100*/  ISETP.NE.AND P0, PT, R2, -0x1, PT ;  /* 0xffffffff0200780c */ /* 0x020fc80003f05270 */
[----:B---3--:R-:W-:-:S04]  /*0110*/  ISETP.NE.AND P0, PT, R2, UR6, P0 ;  /* 0x0000000602007c0c */ /* 0x008fc80008705270 */
[----:B----4-:R-:W-:-:S13]  /*0120*/  ISETP.NE.OR P0, PT, R0, UR38, P0 ;  /* 0x0000002600007c0c */ /* 0x010fda0008705670 */
[----:B------:R-:W-:Y:S05]  /*0130*/  @P0 BRA `(.L_x_28) ;  /* 0x0000001000380947 */ /* 0x000fea0003800000 */
[----:B------:R-:W0:Y:S01]  /*0140*/  LDC.64 R2, c[0x0][0x388] ;  /* 0x0000e200ff027b82 */ /* 0x000e220000000a00 */
[----:B------:R-:W-:Y:S01]  /*0150*/  PRMT R27, RZ, 0x7610, R27 ;  /* 0x00007610ff1b7816 */ /* 0x000fe2000000001b */
[----:B0-----:R-:W-:-:S05]  /*0160*/  IMAD R25, R3, R2, RZ ;  /* 0x0000000203197224 */ /* 0x001fca00078e02ff */
[----:B------:R-:W-:-:S13]  /*0170*/  ISETP.GT.AND P0, PT, R25, UR38, PT ;  /* 0x0000002619007c0c */ /* 0x000fda000bf04270 */
[----:B------:R-:W-:Y:S05]  /*0180*/  @!P0 BRA `(.L_x_29) ;  /* 0x0000000c00c48947 */ /* 0x000fea0003800000 */
[----:B------:R-:W-:Y:S01]  /*0190*/  IABS R7, R3 ;  /* 0x0000000300077213 */ /* 0x000fe20000000000 */
[----:B------:R-:W0:Y:S01]  /*01a0*/  LDCU UR4, c[0x0][0x398] ;  /* 0x00007300ff0477ac */ /* 0x000e220008000800 */
[----:B------:R-:W-:Y:S01]  /*01b0*/  BSSY B7, `(.L_x_29) ;  /* 0x00000ee000077945 */ /* 0x000fe20003800000 */
[----:B------:R-:W-:Y:S01]  /*01c0*/  IMAD.MOV.U32 R22, RZ, RZ, RZ ;  /* 0x000000ffff167224 */ /* 0x000fe200078e00ff */
[----:B------:R-:W1:Y:S08]  /*01d0*/  I2F.RP R6, R7 ;  /* 0x0000000700067306 */ /* 0x000e700000209400 */
[----:B-1----:R-:W1:Y:S01]  /*01e0*/  MUFU.RCP R6, R6 ;  /* 0x0000000600067308 */ /* 0x002e620000001000 */
[----:B0-----:R-:W-:Y:S01]  /*01f0*/  MOV R17, UR4 ;  /* 0x0000000400117c02 */ /* 0x001fe20008000f00 */
[----:B------:R-:W-:-:S02]  /*0200*/  IMAD.U32 R16, RZ, RZ, UR4 ;  /* 0x00000004ff107e24 */ /* 0x000fc4000f8e00ff */
[----:B-1----:R-:W-:-:S04]  /*0210*/  VIADD R4, R6, 0xffffffe ;  /* 0x0ffffffe06047836 */ /* 0x002fc80000000000 */
[----:B------:R0:W1:Y:S02]  /*0220*/  F2I.FTZ.U32.TRUNC.NTZ R5, R4 ;  /* 0x0000000400057305 */ /* 0x000064000021f000 */
[----:B0-----:R-:W-:Y:S02]  /*0230*/  IMAD.MOV.U32 R4, RZ, RZ, RZ ;  /* 0x000000ffff047224 */ /* 0x001fe400078e00ff */
[----:B-1----:R-:W-:-:S04]  /*0240*/  IMAD.MOV R8, RZ, RZ, -R5 ;  /* 0x000000ffff087224 */ /* 0x002fc800078e0a05 */
[----:B------:R-:W-:Y:S01]  /*0250*/  IMAD R9, R8, R7, RZ ;  /* 0x0000000708097224 */ /* 0x000fe200078e02ff */
[----:B------:R-:W-:Y:S02]  /*0260*/  IABS R8, R0 ;  /* 0x0000000000087213 */ /* 0x000fe40000000000 */
[----:B------:R-:W-:Y:S01]  /*0270*/  LOP3.LUT R0, R0, R3, RZ, 0x3c, !PT ;  /* 0x0000000300007212 */ /* 0x000fe200078e3cff */
[----:B------:R-:W-:-:S03]  /*0280*/  IMAD.HI.U32 R5, R5, R9, R4 ;  /* 0x0000000905057227 */ /* 0x000fc600078e0004 */
[----:B------:R-:W-:-:S03]  /*0290*/  ISETP.GE.AND P2, PT, R0, RZ, PT ;  /* 0x000000ff0000720c */ /* 0x000fc60003f46270 */
[----:B------:R-:W-:-:S05]  /*02a0*/  IMAD.HI.U32 R5, R5, R8, RZ ;  /* 0x0000000805057227 */ /* 0x000fca00078e00ff */
[----:B------:R-:W-:-:S05]  /*02b0*/  IADD3 R6, PT, PT, -R5, RZ, RZ ;  /* 0x000000ff05067210 */ /* 0x000fca0007ffe1ff */
[----:B------:R-:W-:-:S05]  /*02c0*/  IMAD R6, R7, R6, R8 ;  /* 0x0000000607067224 */ /* 0x000fca00078e0208 */
[----:B------:R-:W-:-:S13]  /*02d0*/  ISETP.GT.U32.AND P1, PT, R7, R6, PT ;  /* 0x000000060700720c */ /* 0x000fda0003f24070 */
[----:B------:R-:W-:Y:S02]  /*02e0*/  @!P1 IMAD.IADD R6, R6, 0x1, -R7 ;  /* 0x0000000106069824 */ /* 0x000fe400078e0a07 */
[----:B------:R-:W-:Y:S01]  /*02f0*/  @!P1 VIADD R5, R5, 0x1 ;  /* 0x0000000105059836 */ /* 0x000fe20000000000 */
[----:B------:R-:W-:Y:S02]  /*0300*/  ISETP.NE.AND P1, PT, R3, RZ, PT ;  /* 0x000000ff0300720c */ /* 0x000fe40003f25270 */
[----:B------:R-:W-:-:S13]  /*0310*/  ISETP.GE.U32.AND P0, PT, R6, R7, PT ;  /* 0x000000070600720c */ /* 0x000fda0003f06070 */
[----:B------:R-:W-:-:S04]  /*0320*/  @P0 VIADD R5, R5, 0x1 ;  /* 0x0000000105050836 */ /* 0x000fc80000000000 */
[----:B------:R-:W-:Y:S01]  /*0330*/  @!P2 IMAD.MOV R5, RZ, RZ, -R5 ;  /* 0x000000ffff05a224 */ /* 0x000fe200078e0a05 */
[----:B------:R-:W-:-:S04]  /*0340*/  @!P1 LOP3.LUT R5, RZ, R3, RZ, 0x33, !PT ;  /* 0x00000003ff059212 */ /* 0x000fc800078e33ff */
[----:B------:R-:W-:-:S04]  /*0350*/  ISETP.GT.AND P0, PT, R5, R2, PT ;  /* 0x000000020500720c */ /* 0x000fc80003f04270 */
[----:B------:R-:W-:-:S04]  /*0360*/  ISETP.GT.AND P0, PT, R5, -0x1, !P0 ;  /* 0xffffffff0500780c */ /* 0x000fc80004704270 */
[----:B------:R-:W-:-:S09]  /*0370*/  P2R R26, PR, RZ, 0x1 ;  /* 0x00000001ff1a7803 */ /* 0x000fd20000000000 */
.L_x_45:
[----:B0-----:R-:W0:Y:S01]  /*0380*/  LDC.64 R4, c[0x0][0x380] ;  /* 0x0000e000ff047b82 */ /* 0x001e220000000a00 */
[----:B------:R-:W-:-:S07]  /*0390*/  IMAD.MOV.U32 R2, RZ, RZ, R16 ;  /* 0x000000ffff027224 */ /* 0x000fce00078e0010 */
[----:B-12---:R-:W1:Y:S01]  /*03a0*/  LDC R3, c[0x0][0x38c] ;  /* 0x0000e300ff037b82 */ /* 0x006e620000000800 */
[----:B0-----:R-:W-:-:S05]  /*03b0*/  IMAD.WIDE R28, R2, 0x4, R4 ;  /* 0x00000004021c7825 */ /* 0x001fca00078e0204 */
[----:B------:R-:W2:Y:S01]  /*03c0*/  LDG.E R9, desc[UR36][R28.64+0x4] ;  /* 0x000004241c097981 */ /* 0x000ea2000c1e1900 */
[----:B------:R-:W-:Y:S02]  /*03d0*/  HFMA2 R6, -RZ, RZ, 0, 0 ;  /* 0x00000000ff067431 */ /* 0x000fe400000001ff */
[----:B------:R-:W-:Y:S01]  /*03e0*/  VIADD R16, R16, 0x1 ;  /* 0x0000000110107836 */ /* 0x000fe20000000000 */
[----:B-1----:R-:W-:Y:S01]  /*03f0*/  IABS R0, R3 ;  /* 0x0000000300007213 */ /* 0x002fe20000000000 */
[----:B------:R-:W-:Y:S05]  /*0400*/  YIELD ;  /* 0x0000000000007946 */ /* 0x000fea0003800000 */
[----:B------:R-:W0:Y:S01]  /*0410*/  I2F.RP R8, R0 ;  /* 0x0000000000087306 */ /* 0x000e220000209400 */
[----:B------:R-:W-:Y:S01]  /*0420*/  IABS R12, R16 ;  /* 0x00000010000c7213 */ /* 0x000fe20000000000 */
[----:B------:R-:W-:Y:S01]  /*0430*/  BSSY.RECONVERGENT B6, `(.L_x_30) ;  /* 0x00000c0000067945 */ /* 0x000fe20003800200 */
[----:B------:R-:W-:-:S02]  /*0440*/  ISETP.GE.AND P2, PT, R16, RZ, PT ;  /* 0x000000ff1000720c */ /* 0x000fc40003f46270 */
[----:B------:R-:W-:Y:S02]  /*0450*/  ISETP.NE.AND P1, PT, R3, RZ, PT ;  /* 0x000000ff0300720c */ /* 0x000fe40003f25270 */
[----:B------:R-:W-:Y:S01]  /*0460*/  IADD3 R18, PT, PT, R2, -0x1, RZ ;  /* 0xffffffff02127810 */ /* 0x000fe20007ffe0ff */
[----:B0-----:R-:W0:Y:S02]  /*0470*/  MUFU.RCP R8, R8 ;  /* 0x0000000800087308 */ /* 0x001e240000001000 */
[----:B0-----:R-:W-:Y:S01]  /*0480*/  VIADD R10, R8, 0xffffffe ;  /* 0x0ffffffe080a7836 */ /* 0x001fe20000000000 */
[----:B------:R-:W-:-:S05]  /*0490*/  LOP3.LUT R8, RZ, R3, RZ, 0x33, !PT ;  /* 0x00000003ff087212 */ /* 0x000fca00078e33ff */
[----:B------:R-:W0:Y:S02]  /*04a0*/  F2I.FTZ.U32.TRUNC.NTZ R7, R10 ;  /* 0x0000000a00077305 */ /* 0x000e24000021f000 */
[----:B0-----:R-:W-:-:S04]  /*04b0*/  IMAD.MOV R11, RZ, RZ, -R7 ;  /* 0x000000ffff0b7224 */ /* 0x001fc800078e0a07 */
[----:B------:R-:W-:-:S04]  /*04c0*/  IMAD R11, R11, R0, RZ ;  /* 0x000000000b0b7224 */ /* 0x000fc800078e02ff */
[----:B------:R-:W-:-:S04]  /*04d0*/  IMAD.HI.U32 R7, R7, R11, R6 ;  /* 0x0000000b07077227 */ /* 0x000fc800078e0006 */
[----:B------:R-:W-:-:S04]  /*04e0*/  IMAD.MOV.U32 R11, RZ, RZ, R12 ;  /* 0x000000ffff0b7224 */ /* 0x000fc800078e000c */
[----:B------:R-:W-:-:S04]  /*04f0*/  IMAD.HI.U32 R6, R7, R11, RZ ;  /* 0x0000000b07067227 */ /* 0x000fc800078e00ff */
[----:B------:R-:W-:-:S04]  /*0500*/  IMAD.MOV R6, RZ, RZ, -R6 ;  /* 0x000000ffff067224 */ /* 0x000fc800078e0a06 */
[C---:B------:R-:W-:Y:S02]  /*0510*/  IMAD R11, R0.reuse, R6, R11 ;  /* 0x00000006000b7224 */ /* 0x040fe400078e020b */
[----:B------:R-:W2:Y:S03]  /*0520*/  LDC R6, c[0x0][0x3a8] ;  /* 0x0000ea00ff067b82 */ /* 0x000ea60000000800 */
[----:B------:R-:W-:-:S13]  /*0530*/  ISETP.GT.U32.AND P0, PT, R0, R11, PT ;  /* 0x0000000b0000720c */ /* 0x000fda0003f04070 */
[----:B------:R-:W-:-:S05]  /*0540*/  @!P0 IMAD.IADD R11, R11, 0x1, -R0 ;  /* 0x000000010b0b8824 */ /* 0x000fca00078e0a00 */
[----:B------:R-:W-:-:S13]  /*0550*/  ISETP.GT.U32.AND P0, PT, R0, R11, PT ;  /* 0x0000000b0000720c */ /* 0x000fda0003f04070 */
[----:B------:R-:W-:-:S04]  /*0560*/  @!P0 IMAD.IADD R11, R11, 0x1, -R0 ;  /* 0x000000010b0b8824 */ /* 0x000fc800078e0a00 */
[----:B------:R-:W-:-:S05]  /*0570*/  @!P2 IMAD.MOV R11, RZ, RZ, -R11 ;  /* 0x000000ffff0ba224 */ /* 0x000fca00078e0a0b */
[----:B------:R-:W-:Y:S02]  /*0580*/  SEL R11, R8, R11, !P1 ;  /* 0x0000000b080b7207 */ /* 0x000fe40004800000 */
[----:B--2---:R-:W-:-:S04]  /*0590*/  ISETP.NE.AND P0, PT, R9, R6, PT ;  /* 0x000000060900720c */ /* 0x004fc80003f05270 */
[----:B------:R-:W-:-:S04]  /*05a0*/  ISETP.LT.OR P0, PT, R11, RZ, P0 ;  /* 0x000000ff0b00720c */ /* 0x000fc80000701670 */
[----:B------:R-:W-:-:S13]  /*05b0*/  ISETP.EQ.OR P0, PT, R16, R17, P0 ;  /* 0x000000111000720c */ /* 0x000fda0000702670 */
[----:B------:R-:W-:Y:S05]  /*05c0*/  @P0 BRA `(.L_x_31) ;  /* 0x0000000000700947 */ /* 0x000fea0003800000 */
[----:B------:R-:W0:Y:S01]  /*05d0*/  LDC R3, c[0x0][0x398] ;  /* 0x0000e600ff037b82 */ /* 0x000e220000000800 */
[----:B------:R-:W-:Y:S01]  /*05e0*/  MOV R18, 0x0 ;  /* 0x0000000000127802 */ /* 0x000fe20000000f00 */
[----:B------:R-:W1:Y:S01]  /*05f0*/  LDCU.64 UR4, c[0x4][0x50] ;  /* 0x01000a00ff0477ac */ /* 0x000e620008000a00 */
[----:B------:R-:W-:Y:S02]  /*0600*/  IMAD.MOV.U32 R6, RZ, RZ, R24 ;  /* 0x000000ffff067224 */ /* 0x000fe400078e0018 */
[----:B------:R-:W-:-:S03]  /*0610*/  IMAD.MOV.U32 R7, RZ, RZ, R23 ;  /* 0x000000ffff077224 */ /* 0x000fc600078e0017 */
[----:B------:R2:W3:Y:S01]  /*0620*/  LDC.64 R8, c[0x4][R18] ;  /* 0x0100000012087b82 */ /* 0x0004e20000000a00 */
[----:B-1----:R-:W-:Y:S02]  /*0630*/  IMAD.U32 R4, RZ, RZ, UR4 ;  /* 0x00000004ff047e24 */ /* 0x002fe4000f8e00ff */
[----:B------:R-:W-:Y:S01]  /*0640*/  IMAD.U32 R5, RZ, RZ, UR5 ;  /* 0x00000005ff057e24 */ /* 0x000fe2000f8e00ff */
[----:B0-----:R2:W-:Y:S06]  /*0650*/  STL.64 [R1], R2 ;  /* 0x0000000201007387 */ /* 0x0015ec0000100a00 */
[----:B------:R-:W-:-:S07]  /*0660*/  LEPC R20, `(.L_x_32) ;  /* 0x000000001014794e */ /* 0x000fce0000000000 */
[----:B--23--:R-:W-:Y:S05]  /*0670*/  CALL.ABS.NOINC R8 ;  /* 0x0000000008007343 */ /* 0x00cfea0003c00000 */
.L_x_32:
[----:B------:R-:W0:Y:S01]  /*0680*/  LDC R17, c[0x0][0x398] ;  /* 0x0000e600ff117b82 */ /* 0x000e220000000800 */
[----:B------:R-:W-:Y:S01]  /*0690*/  IMAD.MOV.U32 R3, RZ, RZ, -0x1 ;  /* 0xffffffffff037424 */ /* 0x000fe200078e00ff */
[----:B------:R-:W1:Y:S01]  /*06a0*/  LDCU.64 UR4, c[0x4][0x58] ;  /* 0x01000b00ff0477ac */ /* 0x000e620008000a00 */
[----:B------:R-:W-:Y:S02]  /*06b0*/  VIADD R22, R22, 0x1 ;  /* 0x0000000116167836 */ /* 0x000fe40000000000 */
[----:B------:R-:W-:Y:S01]  /*06c0*/  IMAD.MOV.U32 R6, RZ, RZ, R24 ;  /* 0x000000ffff067224 */ /* 0x000fe200078e0018 */
[----:B------:R2:W-:Y:S01]  /*06d0*/  STG.E desc[UR36][R28.64+0x4], R3 ;  /* 0x000004031c007986 */ /* 0x0005e2000c101924 */
[----:B------:R-:W-:Y:S01]  /*06e0*/  IMAD.MOV.U32 R7, RZ, RZ, R23 ;  /* 0x000000ffff077224 */ /* 0x000fe200078e0017 */
[----:B------:R-:W3:Y:S01]  /*06f0*/  LDC.64 R18, c[0x4][R18] ;  /* 0x0100000012127b82 */ /* 0x000ee20000000a00 */
[----:B-1----:R-:W-:Y:S01]  /*0700*/  MOV R4, UR4 ;  /* 0x0000000400047c02 */ /* 0x002fe20008000f00 */
[----:B------:R-:W-:Y:S01]  /*0710*/  IMAD.U32 R5, RZ, RZ, UR5 ;  /* 0x00000005ff057e24 */ /* 0x000fe2000f8e00ff */
[----:B0-----:R2:W-:Y:S06]  /*0720*/  STL.64 [R1], R16 ;  /* 0x0000001001007387 */ /* 0x0015ec0000100a00 */
[----:B------:R-:W-:-:S07]  /*0730*/  LEPC R20, `(.L_x_33) ;  /* 0x000000001014794e */ /* 0x000fce0000000000 */
[----:B--23--:R-:W-:Y:S05]  /*0740*/  CALL.ABS.NOINC R18 ;  /* 0x0000000012007343 */ /* 0x00cfea0003c00000 */
.L_x_33:
[----:B------:R-:W-:Y:S01]  /*0750*/  IMAD.MOV.U32 R17, RZ, RZ, R2 ;  /* 0x000000ffff117224 */ /* 0x000fe200078e0002 */
[----:B------:R-:W-:Y:S02]  /*0760*/  PRMT R27, RZ, 0x7610, R27 ;  /* 0x00007610ff1b7816 */ /* 0x000fe4000000001b */
[----:B------:R-:W-:Y:S01]  /*0770*/  PRMT R0, RZ, 0x7610, R0 ;  /* 0x00007610ff007816 */ /* 0x000fe20000000000 */
[----:B------:R-:W-:Y:S06]  /*0780*/  BRA `(.L_x_34) ;  /* 0x0000000800287947 */ /* 0x000fec0003800000 */
.L_x_31:
[----:B------:R-:W-:-:S05]  /*0790*/  IMAD.WIDE R30, R3, 0x4, R28 ;  /* 0x00000004031e7825 */ /* 0x000fca00078e021c */
[----:B------:R-:W2:Y:S01]  /*07a0*/  LDG.E R9, desc[UR36][R30.64] ;  /* 0x000000241e097981 */ /* 0x000ea2000c1e1900 */
[----:B------:R-:W-:-:S04]  /*07b0*/  IADD3 R16, PT, PT, R2, R3, RZ ;  /* 0x0000000302107210 */ /* 0x000fc80007ffe0ff */
[----:B------:R-:W-:-:S04]  /*07c0*/  ISETP.NE.AND P0, PT, R16, R17, PT ;  /* 0x000000111000720c */ /* 0x000fc80003f05270 */
[----:B--2---:R-:W-:-:S04]  /*07d0*/  ISETP.NE.OR P0, PT, R9, R6, !P0 ;  /* 0x000000060900720c */ /* 0x004fc80004705670 */
[----:B------:R-:W-:-:S13]  /*07e0*/  ISETP.GE.OR P0, PT, R16, R25, P0 ;  /* 0x000000191000720c */ /* 0x000fda0000706670 */
[----:B------:R-:W-:Y:S05]  /*07f0*/  @P0 BRA `(.L_x_35) ;  /* 0x0000000000500947 */ /* 0x000fea0003800000 */
[----:B------:R-:W0:Y:S01]  /*0800*/  LDC R0, c[0x0][0x398] ;  /* 0x0000e600ff007b82 */ /* 0x000e220000000800 */
[----:B------:R-:W-:Y:S01]  /*0810*/  MOV R8, 0x0 ;  /* 0x0000000000087802 */ /* 0x000fe20000000f00 */
[----:B------:R-:W-:Y:S01]  /*0820*/  IMAD.MOV.U32 R17, RZ, RZ, R2 ;  /* 0x000000ffff117224 */ /* 0x000fe200078e0002 */
[----:B------:R-:W1:Y:S01]  /*0830*/  LDCU.64 UR4, c[0x4][0x60] ;  /* 0x01000c00ff0477ac */ /* 0x000e620008000a00 */
[----:B------:R-:W-:Y:S02]  /*0840*/  IMAD.MOV.U32 R6, RZ, RZ, R24 ;  /* 0x000000ffff067224 */ /* 0x000fe400078e0018 */
[----:B------:R-:W-:Y:S01]  /*0850*/  IMAD.MOV.U32 R7, RZ, RZ, R23 ;  /* 0x000000ffff077224 */ /* 0x000fe200078e0017 */
[----:B------:R2:W-:Y:S01]  /*0860*/  STL.64 [R1], R16 ;  /* 0x0000001001007387 */ /* 0x0005e20000100a00 */
[----:B------:R-:W3:Y:S01]  /*0870*/  LDC.64 R8, c[0x4][R8] ;  /* 0x0100000008087b82 */ /* 0x000ee20000000a00 */
[----:B-1----:R-:W-:Y:S02]  /*0880*/  IMAD.U32 R4, RZ, RZ, UR4 ;  /* 0x00000004ff047e24 */ /* 0x002fe4000f8e00ff */
[----:B------:R-:W-:Y:S01]  /*0890*/  IMAD.U32 R5, RZ, RZ, UR5 ;  /* 0x00000005ff057e24 */ /* 0x000fe2000f8e00ff */
[----:B0-----:R2:W-:Y:S06]  /*08a0*/  STL [R1+0x8], R0 ;  /* 0x0000080001007387 */ /* 0x0015ec0000100800 */
[----:B------:R-:W-:-:S07]  /*08b0*/  LEPC R20, `(.L_x_36) ;  /* 0x000000001014794e */ /* 0x000fce0000000000 */
[----:B--23--:R-:W-:Y:S05]  /*08c0*/  CALL.ABS.NOINC R8 ;  /* 0x0000000008007343 */ /* 0x00cfea0003c00000 */
.L_x_36:
[----:B------:R-:W-:Y:S01]  /*08d0*/  MOV R3, 0xffffffff ;  /* 0xffffffff00037802 */ /* 0x000fe20000000f00 */
[----:B------:R-:W-:Y:S01]  /*08e0*/  IMAD.MOV.U32 R17, RZ, RZ, R2 ;  /* 0x000000ffff117224 */ /* 0x000fe200078e0002 */
[----:B------:R-:W-:Y:S01]  /*08f0*/  PRMT R27, RZ, 0x7610, R27 ;  /* 0x00007610ff1b7816 */ /* 0x000fe2000000001b */
[----:B------:R-:W-:Y:S01]  /*0900*/  VIADD R22, R22, 0x1 ;  /* 0x0000000116167836 */ /* 0x000fe20000000000 */
[----:B------:R-:W-:Y:S01]  /*0910*/  PRMT R0, RZ, 0x7610, R0 ;  /* 0x00007610ff007816 */ /* 0x000fe20000000000 */
[----:B------:R2:W-:Y:S01]  /*0920*/  STG.E desc[UR36][R30.64], R3 ;  /* 0x000000031e007986 */ /* 0x0005e2000c101924 */
[----:B------:R-:W-:Y:S05]  /*0930*/  BRA `(.L_x_34) ;  /* 0x0000000400bc7947 */ /* 0x000fea0003800000 */
.L_x_35:
[----:B------:R-:W2:Y:S01]  /*0940*/  LDG.E R9, desc[UR36][R28.64+-0x4] ;  /* 0xfffffc241c097981 */ /* 0x000ea2000c1e1900 */
[----:B------:R-:W-:Y:S02]  /*0950*/  IABS R10, R18 ;  /* 0x00000012000a7213 */ /* 0x000fe40000000000 */
[----:B------:R-:W-:-:S03]  /*0960*/  ISETP.GE.AND P2, PT, R18, RZ, PT ;  /* 0x000000ff1200720c */ /* 0x000fc60003f46270 */
[----:B------:R-:W-:-:S04]  /*0970*/  IMAD.HI.U32 R7, R7, R10, RZ ;  /* 0x0000000a07077227 */ /* 0x000fc800078e00ff */
[----:B------:R-:W-:-:S04]  /*0980*/  IMAD.MOV R7, RZ, RZ, -R7 ;  /* 0x000000ffff077224 */ /* 0x000fc800078e0a07 */
[----:B------:R-:W-:-:S05]  /*0990*/  IMAD R7, R0, R7, R10 ;  /* 0x0000000700077224 */ /* 0x000fca00078e020a */
[----:B------:R-:W-:-:S13]  /*09a0*/  ISETP.GT.U32.AND P0, PT, R0, R7, PT ;  /* 0x000000070000720c */ /* 0x000fda0003f04070 */
[----:B------:R-:W-:-:S05]  /*09b0*/  @!P0 IMAD.IADD R7, R7, 0x1, -R0 ;  /* 0x0000000107078824 */ /* 0x000fca00078e0a00 */
[----:B------:R-:W-:-:S13]  /*09c0*/  ISETP.GT.U32.AND P0, PT, R0, R7, PT ;  /* 0x000000070000720c */ /* 0x000fda0003f04070 */
[----:B------:R-:W-:-:S05]  /*09d0*/  @!P0 IMAD.IADD R7, R7, 0x1, -R0 ;  /* 0x0000000107078824 */ /* 0x000fca00078e0a00 */
[----:B------:R-:W-:-:S04]  /*09e0*/  @!P2 IADD3 R7, PT, PT, -R7, RZ, RZ ;  /* 0x000000ff0707a210 */ /* 0x000fc80007ffe1ff */
        /* <DEDUP_REMOVED lines=8> */
[----:B------:R-:W-:Y:S02]  /*0a70*/  VIADD R22, R22, 0x1 ;  /* 0x0000000116167836 */ /* 0x000fe40000000000 */
[----:B------:R-:W-:Y:S02]  /*0a80*/  IMAD.MOV.U32 R6, RZ, RZ, R24 ;  /* 0x000000ffff067224 */ /* 0x000fe400078e0018 */
[----:B------:R-:W-:Y:S01]  /*0a90*/  IMAD.MOV.U32 R7, RZ, RZ, R23 ;  /* 0x000000ffff077224 */ /* 0x000fe200078e0017 */
[----:B------:R-:W2:Y:S01]  /*0aa0*/  LDC.64 R8, c[0x4][R8] ;  /* 0x0100000008087b82 */ /* 0x000ea20000000a00 */
[----:B-1----:R-:W-:Y:S02]  /*0ab0*/  IMAD.U32 R4, RZ, RZ, UR4 ;  /* 0x00000004ff047e24 */ /* 0x002fe4000f8e00ff */
[----:B------:R-:W-:Y:S01]  /*0ac0*/  IMAD.U32 R5, RZ, RZ, UR5 ;  /* 0x00000005ff057e24 */ /* 0x000fe2000f8e00ff */
[----:B0-----:R0:W-:Y:S06]  /*0ad0*/  STL.64 [R1], R18 ;  /* 0x0000001201007387 */ /* 0x0011ec0000100a00 */
[----:B------:R-:W-:-:S07]  /*0ae0*/  LEPC R20, `(.L_x_38) ;  /* 0x000000001014794e */ /* 0x000fce0000000000 */
[----:B0-2---:R-:W-:Y:S05]  /*0af0*/  CALL.ABS.NOINC R8 ;  /* 0x0000000008007343 */ /* 0x005fea0003c00000 */
.L_x_38:
[----:B------:R-:W-:Y:S01]  /*0b00*/  MOV R3, 0xffffffff ;  /* 0xffffffff00037802 */ /* 0x000fe20000000f00 */
[----:B------:R-:W-:Y:S01]  /*0b10*/  IMAD.MOV.U32 R17, RZ, RZ, R2 ;  /* 0x000000ffff117224 */ /* 0x000fe200078e0002 */
[----:B------:R-:W-:Y:S01]  /*0b20*/  PRMT R27, RZ, 0x7610, R27 ;  /* 0x00007610ff1b7816 */ /* 0x000fe2000000001b */
[----:B------:R-:W-:Y:S01]  /*0b30*/  IMAD.MOV.U32 R16, RZ, RZ, R18 ;  /* 0x000000ffff107224 */ /* 0x000fe200078e0012 */
[----:B------:R-:W-:Y:S01]  /*0b40*/  PRMT R0, RZ, 0x7610, R0 ;  /* 0x00007610ff007816 */ /* 0x000fe20000000000 */
[----:B------:R0:W-:Y:S01]  /*0b50*/  STG.E desc[UR36][R28.64+-0x4], R3 ;  /* 0xfffffc031c007986 */ /* 0x0001e2000c101924 */
[----:B------:R-:W-:Y:S05]  /*0b60*/  BRA `(.L_x_34) ;  /* 0x0000000400307947 */ /* 0x000fea0003800000 */
.L_x_37:
[----:B------:R-:W-:Y:S01]  /*0b70*/  IMAD.IADD R16, R2, 0x1, -R3 ;  /* 0x0000000102107824 */ /* 0x000fe200078e0a03 */
[----:B------:R-:W-:-:S03]  /*0b80*/  ISETP.NE.AND P1, PT, R26, RZ, PT ;  /* 0x000000ff1a00720c */ /* 0x000fc60003f25270 */
[----:B------:R-:W-:-:S05]  /*0b90*/  IMAD.WIDE R18, R16, 0x4, R4 ;  /* 0x0000000410127825 */ /* 0x000fca00078e0204 */
[----:B------:R-:W2:Y:S01]  /*0ba0*/  LDG.E R5, desc[UR36][R18.64] ;  /* 0x0000002412057981 */ /* 0x000ea2000c1e1900 */
[----:B------:R-:W-:-:S04]  /*0bb0*/  ISETP.NE.AND P0, PT, R16, R17, PT ;  /* 0x000000111000720c */ /* 0x000fc80003f05270 */
[----:B--2---:R-:W-:-:S04]  /*0bc0*/  ISETP.EQ.AND P0, PT, R5, R6, P0 ;  /* 0x000000060500720c */ /* 0x004fc80000702270 */
[----:B------:R-:W-:-:S04]  /*0bd0*/  ISETP.GE.AND P0, PT, R2, R3, P0 ;  /* 0x000000030200720c */ /* 0x000fc80000706270 */
[----:B------:R-:W-:-:S13]  /*0be0*/  PLOP3.LUT P0, PT, P0, P1, PT, 0x80, 0x8 ;  /* 0x000000000008781c */ /* 0x000fda0000703070 */
[----:B------:R-:W-:Y:S05]  /*0bf0*/  @!P0 BRA `(.L_x_39) ;  /* 0x0000000000508947 */ /* 0x000fea0003800000 */
[----:B------:R-:W0:Y:S01]  /*0c00*/  LDC R0, c[0x0][0x398] ;  /* 0x0000e600ff007b82 */ /* 0x000e220000000800 */
[----:B------:R-:W-:Y:S01]  /*0c10*/  MOV R8, 0x0 ;  /* 0x0000000000087802 */ /* 0x000fe20000000f00 */
[----:B------:R-:W-:Y:S01]  /*0c20*/  IMAD.MOV.U32 R17, RZ, RZ, R2 ;  /* 0x000000ffff117224 */ /* 0x000fe200078e0002 */
[----:B------:R-:W1:Y:S01]  /*0c30*/  LDCU.64 UR4, c[0x4][0x70] ;  /* 0x01000e00ff0477ac */ /* 0x000e620008000a00 */
[----:B------:R-:W-:Y:S02]  /*0c40*/  VIADD R22, R22, 0x1 ;  /* 0x0000000116167836 */ /* 0x000fe40000000000 */
[----:B------:R-:W-:Y:S01]  /*0c50*/  IMAD.MOV.U32 R6, RZ, RZ, R24 ;  /* 0x000000ffff067224 */ /* 0x000fe200078e0018 */
[----:B------:R2:W-:Y:S01]  /*0c60*/  STL.64 [R1], R16 ;  /* 0x0000001001007387 */ /* 0x0005e20000100a00 */
[----:B------:R-:W3:Y:S01]  /*0c70*/  LDC.64 R8, c[0x4][R8] ;  /* 0x0100000008087b82 */ /* 0x000ee20000000a00 */
[----:B------:R-:W-:Y:S02]  /*0c80*/  IMAD.MOV.U32 R7, RZ, RZ, R23 ;  /* 0x000000ffff077224 */ /* 0x000fe400078e0017 */
[----:B-1----:R-:W-:Y:S01]  /*0c90*/  IMAD.U32 R4, RZ, RZ, UR4 ;  /* 0x00000004ff047e24 */ /* 0x002fe2000f8e00ff */
[----:B------:R-:W-:Y:S01]  /*0ca0*/  MOV R5, UR5 ;  /* 0x0000000500057c02 */ /* 0x000fe20008000f00 */
[----:B0-----:R2:W-:Y:S06]  /*0cb0*/  STL [R1+0x8], R0 ;  /* 0x0000080001007387 */ /* 0x0015ec0000100800 */
[----:B------:R-:W-:-:S07]  /*0cc0*/  LEPC R20, `(.L_x_40) ;  /* 0x000000001014794e */ /* 0x000fce0000000000 */
[----:B--23--:R-:W-:Y:S05]  /*0cd0*/  CALL.ABS.NOINC R8 ;  /* 0x0000000008007343 */ /* 0x00cfea0003c00000 */
.L_x_40:
[----:B------:R-:W-:Y:S01]  /*0ce0*/  IMAD.MOV.U32 R3, RZ, RZ, -0x1 ;  /* 0xffffffffff037424 */ /* 0x000fe200078e00ff */
[----:B------:R-:W-:Y:S01]  /*0cf0*/  PRMT R27, RZ, 0x7610, R27 ;  /* 0x00007610ff1b7816 */ /* 0x000fe2000000001b */
[----:B------:R-:W-:Y:S01]  /*0d00*/  IMAD.MOV.U32 R17, RZ, RZ, R2 ;  /* 0x000000ffff117224 */ /* 0x000fe200078e0002 */
[----:B------:R-:W-:Y:S02]  /*0d10*/  PRMT R0, RZ, 0x7610, R0 ;  /* 0x00007610ff007816 */ /* 0x000fe40000000000 */
[----:B------:R1:W-:Y:S01]  /*0d20*/  STG.E desc[UR36][R18.64], R3 ;  /* 0x0000000312007986 */ /* 0x0003e2000c101924 */
[----:B------:R-:W-:Y:S05]  /*0d30*/  BRA `(.L_x_34) ;  /* 0x0000000000bc7947 */ /* 0x000fea0003800000 */
.L_x_39:
[----:B------:R-:W0:Y:S01]  /*0d40*/  LDC.64 R10, c[0x0][0x390] ;  /* 0x0000e400ff0a7b82 */ /* 0x000e220000000a00 */
[----:B------:R-:W-:Y:S01]  /*0d50*/  MOV R16, 0x0 ;  /* 0x0000000000107802 */ /* 0x000fe20000000f00 */
[----:B------:R-:W1:Y:S01]  /*0d60*/  LDCU.64 UR4, c[0x4][0x78] ;  /* 0x01000f00ff0477ac */ /* 0x000e620008000a00 */
[----:B0-----:R-:W2:Y:S05]  /*0d70*/  LDG.E R10, desc[UR36][R10.64] ;  /* 0x000000240a0a7981 */ /* 0x001eaa000c1e1900 */
[----:B------:R0:W3:Y:S01]  /*0d80*/  LDC.64 R8, c[0x4][R16] ;  /* 0x0100000010087b82 */ /* 0x0000e20000000a00 */
[----:B-1----:R-:W-:Y:S01]  /*0d90*/  MOV R4, UR4 ;  /* 0x0000000400047c02 */ /* 0x002fe20008000f00 */
[----:B------:R-:W-:-:S02]  /*0da0*/  IMAD.U32 R5, RZ, RZ, UR5 ;  /* 0x00000005ff057e24 */ /* 0x000fc4000f8e00ff */
[----:B------:R-:W-:Y:S02]  /*0db0*/  IMAD.MOV.U32 R6, RZ, RZ, R24 ;  /* 0x000000ffff067224 */ /* 0x000fe400078e0018 */
[----:B------:R-:W-:Y:S01]  /*0dc0*/  IMAD.MOV.U32 R7, RZ, RZ, R23 ;  /* 0x000000ffff077224 */ /* 0x000fe200078e0017 */
[----:B--23--:R0:W-:Y:S06]  /*0dd0*/  STL [R1], R10 ;  /* 0x0000000a01007387 */ /* 0x00c1ec0000100800 */
[----:B------:R-:W-:-:S07]  /*0de0*/  LEPC R20, `(.L_x_41) ;  /* 0x000000001014794e */ /* 0x000fce0000000000 */
[----:B0-----:R-:W-:Y:S05]  /*0df0*/  CALL.ABS.NOINC R8 ;  /* 0x0000000008007343 */ /* 0x001fea0003c00000 */
.L_x_41:
[----:B------:R-:W0:Y:S01]  /*0e00*/  LDC R0, c[0x0][0x398] ;  /* 0x0000e600ff007b82 */ /* 0x000e220000000800 */
[----:B------:R-:W1:Y:S01]  /*0e10*/  LDCU.64 UR4, c[0x4][0x80] ;  /* 0x01001000ff0477ac */ /* 0x000e620008000a00 */
[----:B------:R-:W-:Y:S02]  /*0e20*/  IMAD.MOV.U32 R6, RZ, RZ, R24 ;  /* 0x000000ffff067224 */ /* 0x000fe400078e0018 */
[----:B------:R-:W-:-:S04]  /*0e30*/  IMAD.MOV.U32 R7, RZ, RZ, R23 ;  /* 0x000000ffff077224 */ /* 0x000fc800078e0017 */
[----:B------:R2:W3:Y:S01]  /*0e40*/  LDC.64 R8, c[0x4][R16] ;  /* 0x0100000010087b82 */ /* 0x0004e20000000a00 */
[----:B-1----:R-:W-:Y:S01]  /*0e50*/  IMAD.U32 R4, RZ, RZ, UR4 ;  /* 0x00000004ff047e24 */ /* 0x002fe2000f8e00ff */
[----:B------:R-:W-:Y:S01]  /*0e60*/  MOV R5, UR5 ;  /* 0x0000000500057c02 */ /* 0x000fe20008000f00 */
[----:B0-----:R2:W-:Y:S06]  /*0e70*/  STL [R1], R0 ;  /* 0x0000000001007387 */ /* 0x0015ec0000100800 */
[----:B------:R-:W-:-:S07]  /*0e80*/  LEPC R20, `(.L_x_42) ;  /* 0x000000001014794e */ /* 0x000fce0000000000 */
[----:B--23--:R-:W-:Y:S05]  /*0e90*/  CALL.ABS.NOINC R8 ;  /* 0x0000000008007343 */ /* 0x00cfea0003c00000 */
.L_x_42:
[----:B------:R-:W-:Y:S02]  /*0ea0*/  ISETP.GE.AND P0, PT, R22, 0x1, PT ;  /* 0x000000011600780c */ /* 0x000fe40003f06270 */
[----:B------:R-:W-:Y:S02]  /*0eb0*/  MOV R8, 0x0 ;  /* 0x0000000000087802 */ /* 0x000fe40000000f00 */
[----:B------:R-:W-:-:S09]  /*0ec0*/  PRMT R27, RZ, 0x7610, R27 ;  /* 0x00007610ff1b7816 */ /* 0x000fd2000000001b */
[----:B------:R-:W-:Y:S05]  /*0ed0*/  @!P0 BRA `(.L_x_43) ;  /* 0x0000000000208947 */ /* 0x000fea0003800000 */
[----:B------:R-:W0:Y:S01]  /*0ee0*/  S2R R0, SR_LANEID ;  /* 0x0000000000007919 */ /* 0x000e220000000000 */
[----:B------:R-:W1:Y:S01]  /*0ef0*/  LDC.64 R4, c[0x0][0x390] ;  /* 0x0000e400ff047b82 */ /* 0x000e620000000a00 */
[----:B------:R-:W-:Y:S02]  /*0f00*/  VOTEU.ANY UR4, UPT, PT ;  /* 0x0000000000047886 */ /* 0x000fe400038e0100 */
[----:B------:R-:W-:Y:S02]  /*0f10*/  UFLO.U32 UR5, UR4 ;  /* 0x00000004000572bd */ /* 0x000fe400080e0000 */
[----:B------:R-:W1:Y:S04]  /*0f20*/  POPC R3, UR4 ;  /* 0x0000000400037d09 */ /* 0x000e680008000000 */
[----:B0-----:R-:W-:-:S13]  /*0f30*/  ISETP.EQ.U32.AND P0, PT, R0, UR5, PT ;  /* 0x0000000500007c0c */ /* 0x001fda000bf02070 */
[----:B-1----:R0:W-:Y:S01]  /*0f40*/  @P0 REDG.E.ADD.STRONG.GPU desc[UR36][R4.64], R3 ;  /* 0x000000030400098e */ /* 0x0021e2000c12e124 */
[----:B------:R-:W-:-:S07]  /*0f50*/  IMAD.MOV.U32 R27, RZ, RZ, 0x1 ;  /* 0x00000001ff1b7424 */ /* 0x000fce00078e00ff */
.L_x_43:
[----:B------:R-:W-:Y:S05]  /*0f60*/  WARPSYNC.ALL ;  /* 0x0000000000007948 */ /* 0x000fea0003800000 */
[----:B------:R1:W-:Y:S01]  /*0f70*/  STL [R1], R2 ;  /* 0x0000000201007387 */ /* 0x0003e20000100800 */
[----:B------:R-:W2:Y:S01]  /*0f80*/  LDC.64 R8, c[0x4][R8] ;  /* 0x0100000008087b82 */ /* 0x000ea20000000a00 */
[----:B------:R-:W0:Y:S01]  /*0f90*/  LDCU.64 UR4, c[0x4][0x88] ;  /* 0x01001100ff0477ac */ /* 0x000e220008000a00 */
[----:B------:R-:W-:Y:S02]  /*0fa0*/  IMAD.MOV.U32 R6, RZ, RZ, R24 ;  /* 0x000000ffff067224 */ /* 0x000fe400078e0018 */
[----:B------:R-:W-:-:S02]  /*0fb0*/  IMAD.MOV.U32 R7, RZ, RZ, R23 ;  /* 0x000000ffff077224 */ /* 0x000fc400078e0017 */
[----:B0-----:R-:W-:Y:S01]  /*0fc0*/  IMAD.U32 R4, RZ, RZ, UR4 ;  /* 0x00000004ff047e24 */ /* 0x001fe2000f8e00ff */
[----:B------:R-:W-:Y:S01]  /*0fd0*/  MOV R5, UR5 ;  /* 0x0000000500057c02 */ /* 0x000fe20008000f00 */
[----:B-1----:R-:W-:Y:S06]  /*0fe0*/  BAR.SYNC.DEFER_BLOCKING 0x0 ;  /* 0x0000000000007b1d */ /* 0x002fec0000010000 */
[----:B------:R-:W-:-:S07]  /*0ff0*/  LEPC R20, `(.L_x_44) ;  /* 0x000000001014794e */ /* 0x000fce0000000000 */
[----:B--2---:R-:W-:Y:S05]  /*1000*/  CALL.ABS.NOINC R8 ;  /* 0x0000000008007343 */ /* 0x004fea0003c00000 */
.L_x_44:
[----:B------:R-:W-:Y:S02]  /*1010*/  IMAD.MOV.U32 R0, RZ, RZ, 0x1 ;  /* 0x00000001ff007424 */ /* 0x000fe400078e00ff */
[----:B------:R-:W-:-:S07]  /*1020*/  IMAD.MOV.U32 R16, RZ, RZ, R2 ;  /* 0x000000ffff107224 */ /* 0x000fce00078e0002 */
.L_x_34:
[----:B------:R-:W-:Y:S05]  /*1030*/  BSYNC.RECONVERGENT B6 ;  /* 0x0000000000067941 */ /* 0x000fea0003800200 */
.L_x_30:
[----:B------:R-:W-:Y:S02]  /*1040*/  LOP3.LUT R0, R0, R27, RZ, 0xfc, !PT ;  /* 0x0000001b00007212 */ /* 0x000fe400078efcff */
[----:B------:R-:W-:Y:S02]  /*1050*/  ISETP.LT.AND P1, PT, R16, R25, PT ;  /* 0x000000191000720c */ /* 0x000fe40003f21270 */
[----:B------:R-:W-:-:S04]  /*1060*/  PRMT R0, R0, 0x9910, RZ ;  /* 0x0000991000007816 */ /* 0x000fc800000000ff */
[----:B------:R-:W-:-:S13]  /*1070*/  ISETP.NE.AND P0, PT, R0, RZ, PT ;  /* 0x000000ff0000720c */ /* 0x000fda0003f05270 */
[----:B------:R-:W-:Y:S05]  /*1080*/  @!P0 BRA P1, `(.L_x_45) ;  /* 0xfffffff000bc8947 */ /* 0x000fea000083ffff */
[----:B------:R-:W-:Y:S05]  /*1090*/  BSYNC B7 ;  /* 0x0000000000077941 */ /* 0x000fea0003800000 */
.L_x_29:
[----:B------:R-:W3:Y:S01]  /*10a0*/  LDC.64 R8, c[0x0][0x3a0] ;  /* 0x0000e800ff087b82 */ /* 0x000ee20000000a00 */
[----:B------:R-:W-:Y:S01]  /*10b0*/  LOP3.LUT R0, R27, 0xffff, RZ, 0xc0, !PT ;  /* 0x0000ffff1b007812 */ /* 0x000fe200078ec0ff */
[----:B------:R-:W4:Y:S01]  /*10c0*/  LDCU.64 UR4, c[0x4][0x90] ;  /* 0x01001200ff0477ac */ /* 0x000f220008000a00 */
[----:B------:R-:W-:Y:S01]  /*10d0*/  MOV R2, 0x0 ;  /* 0x0000000000027802 */ /* 0x000fe20000000f00 */
[----:B------:R-:W-:Y:S02]  /*10e0*/  IMAD.MOV.U32 R6, RZ, RZ, R24 ;  /* 0x000000ffff067224 */ /* 0x000fe400078e0018 */
[----:B------:R0:W-:Y:S01]  /*10f0*/  STL [R1], R0 ;  /* 0x0000000001007387 */ /* 0x0001e20000100800 */
[----:B------:R-:W-:Y:S01]  /*1100*/  IMAD.MOV.U32 R7, RZ, RZ, R23 ;  /* 0x000000ffff077224 */ /* 0x000fe200078e0017 */
[----:B------:R0:W0:Y:S01]  /*1110*/  LDC.64 R10, c[0x4][R2] ;  /* 0x01000000020a7b82 */ /* 0x0000220000000a00 */
[----:B----4-:R-:W-:Y:S01]  /*1120*/  MOV R4, UR4 ;  /* 0x0000000400047c02 */ /* 0x010fe20008000f00 */
[----:B------:R-:W-:Y:S01]  /*1130*/  IMAD.U32 R5, RZ, RZ, UR5 ;  /* 0x00000005ff057e24 */ /* 0x000fe2000f8e00ff */
[----:B---3--:R3:W-:Y:S06]  /*1140*/  STG.E.U8 desc[UR36][R8.64], R27 ;  /* 0x0000001b08007986 */ /* 0x0087ec000c101124 */
[----:B------:R-:W-:-:S07]  /*1150*/  LEPC R20, `(.L_x_46) ;  /* 0x000000001014794e */ /* 0x000fce0000000000 */
[----:B0123--:R-:W-:Y:S05]  /*1160*/  CALL.ABS.NOINC R10 ;  /* 0x000000000a007343 */ /* 0x00ffea0003c00000 */
.L_x_46:
[----:B------:R-:W0:Y:S01]  /*1170*/  LDC.64 R8, c[0x0][0x390] ;  /* 0x0000e400ff087b82 */ /* 0x000e220000000a00 */
[----:B------:R-:W1:Y:S01]  /*1180*/  LDCU.64 UR4, c[0x4][0x98] ;  /* 0x01001300ff0477ac */ /* 0x000e620008000a00 */
[----:B0-----:R-:W2:Y:S06]  /*1190*/  LDG.E R0, desc[UR36][R8.64] ;  /* 0x0000002408007981 */ /* 0x001eac000c1e1900 */
[----:B------:R-:W0:Y:S01]  /*11a0*/  LDC.64 R2, c[0x4][R2] ;  /* 0x0100000002027b82 */ /* 0x000e220000000a00 */
[----:B-1----:R-:W-:Y:S01]  /*11b0*/  IMAD.U32 R4, RZ, RZ, UR4 ;  /* 0x00000004ff047e24 */ /* 0x002fe2000f8e00ff */
[----:B------:R-:W-:Y:S01]  /*11c0*/  MOV R5, UR5 ;  /* 0x0000000500057c02 */ /* 0x000fe20008000f00 */
[----:B------:R-:W-:-:S02]  /*11d0*/  IMAD.MOV.U32 R6, RZ, RZ, R24 ;  /* 0x000000ffff067224 */ /* 0x000fc400078e0018 */
[----:B------:R-:W-:Y:S01]  /*11e0*/  IMAD.MOV.U32 R7, RZ, RZ, R23 ;  /* 0x000000ffff077224 */ /* 0x000fe200078e0017 */
[----:B0-2---:R1:W-:Y:S06]  /*11f0*/  STL [R1], R0 ;  /* 0x0000000001007387 */ /* 0x0053ec0000100800 */
[----:B------:R-:W-:-:S07]  /*1200*/  LEPC R20, `(.L_x_28) ;  /* 0x000000001014794e */ /* 0x000fce0000000000 */
[----:B-1----:R-:W-:Y:S05]  /*1210*/  CALL.ABS.NOINC R2 ;  /* 0x0000000002007343 */ /* 0x002fea0003c00000 */
.L_x_28:
[----:B------:R-:W-:Y:S05]  /*1220*/  WARPSYNC.ALL ;  /* 0x0000000000007948 */ /* 0x000fea0003800000 */
[----:B------:R-:W0:Y:S08]  /*1230*/  LDC.64 R2, c[0x0][0x390] ;  /* 0x0000e400ff027b82 */ /* 0x000e300000000a00 */
[----:B------:R-:W-:Y:S06]  /*1240*/  BAR.SYNC.DEFER_BLOCKING 0x0 ;  /* 0x0000000000007b1d */ /* 0x000fec0000010000 */
[----:B0-----:R-:W2:Y:S02]  /*1250*/  LDG.E R2, desc[UR36][R2.64] ;  /* 0x0000002402027981 */ /* 0x001ea4000c1e1900 */
[----:B--2---:R-:W-:-:S13]  /*1260*/  ISETP.GE.AND P0, PT, R2, 0x1, PT ;  /* 0x000000010200780c */ /* 0x004fda0003f06270 */
[----:B------:R-:W-:Y:S05]  /*1270*/  @!P0 EXIT ;  /* 0x000000000000894d */ /* 0x000fea0003800000 */
[----:B------:R-:W0:Y:S01]  /*1280*/  LDC R5, c[0x0][0x398] ;  /* 0x0000e600ff057b82 */ /* 0x000e220000000800 */
[----:B------:R-:W-:-:S07]  /*1290*/  IMAD.MOV.U32 R7, RZ, RZ, -0x1 ;  /* 0xffffffffff077424 */ /* 0x000fce00078e00ff */
[----:B------:R-:W0:Y:S02]  /*12a0*/  LDC.64 R2, c[0x0][0x380] ;  /* 0x0000e000ff027b82 */ /* 0x000e240000000a00 */
[----:B0-----:R-:W-:-:S05]  /*12b0*/  IMAD.WIDE R2, R5, 0x4, R2 ;  /* 0x0000000405027825 */ /* 0x001fca00078e0202 */
[----:B------:R-:W-:Y:S01]  /*12c0*/  STG.E desc[UR36][R2.64], R7 ;  /* 0x0000000702007986 */ /* 0x000fe2000c101924 */
[----:B------:R-:W-:Y:S05]  /*12d0*/  EXIT ;  /* 0x000000000000794d */ /* 0x000fea0003800000 */
.L_x_47:
        /* <DEDUP_REMOVED lines=10> */
.L_x_85:


//--------------------- .text._Z26kernelReemplazarPosicionesPiiiiiS_ --------------------------
	.section	.text._Z26kernelReemplazarPosicionesPiiiiiS_,"ax",@progbits
	.align	128
        .global         _Z26kernelReemplazarPosicionesPiiiiiS_
        .type           _Z26kernelReemplazarPosicionesPiiiiiS_,@function
        .size           _Z26kernelReemplazarPosicionesPiiiiiS_,(.L_x_86 - _Z26kernelReemplazarPosicionesPiiiiiS_)
        .other          _Z26kernelReemplazarPosicionesPiiiiiS_,@"STO_CUDA_ENTRY STV_DEFAULT"
_Z26kernelReemplazarPosicionesPiiiiiS_:
.text._Z26kernelReemplazarPosicionesPiiiiiS_:
[----:B------:R-:W0:Y:S01]  /*0000*/  LDC R1, c[0x0][0x37c] ;  /* 0x0000df00ff017b82 */ /* 0x000e220000000800 */
[----:B------:R-:W1:Y:S01]  /*0010*/  S2R R0, SR_TID.X ;  /* 0x0000000000007919 */ /* 0x000e620000002100 */
[----:B------:R-:W2:Y:S06]  /*0020*/  LDCU UR38, c[0x0][0x2fc] ;  /* 0x00005f80ff2677ac */ /* 0x000eac0008000800 */
[----:B------:R-:W1:Y:S01]  /*0030*/  S2UR UR4, SR_CTAID.X ;  /* 0x00000000000479c3 */ /* 0x000e620000002500 */
[----:B0-----:R-:W-:Y:S01]  /*0040*/  VIADD R1, R1, 0xffffffc8 ;  /* 0xffffffc801017836 */ /* 0x001fe20000000000 */
[----:B------:R-:W0:Y:S06]  /*0050*/  LDCU.64 UR36, c[0x0][0x358] ;  /* 0x00006b00ff2477ac */ /* 0x000e2c0008000a00 */
[----:B------:R-:W1:Y:S08]  /*0060*/  LDC R9, c[0x0][0x360] ;  /* 0x0000d800ff097b82 */ /* 0x000e700000000800 */
[----:B------:R-:W3:Y:S08]  /*0070*/  LDC.64 R4, c[0x0][0x380] ;  /* 0x0000e000ff047b82 */ /* 0x000ef00000000a00 */
[----:B------:R-:W0:Y:S01]  /*0080*/  LDC.64 R2, c[0x0][0x398] ;  /* 0x0000e600ff027b82 */ /* 0x000e220000000a00 */
[----:B-1----:R-:W-:-:S04]  /*0090*/  IMAD R9, R9, UR4, R0 ;  /* 0x0000000409097c24 */ /* 0x002fc8000f8e0200 */
[----:B---3--:R-:W-:Y:S01]  /*00a0*/  IMAD.WIDE R16, R9, 0x4, R4 ;  /* 0x0000000409107825 */ /* 0x008fe200078e0204 */
[----:B0-----:R0:W-:Y:S04]  /*00b0*/  STG.E desc[UR36][R2.64], RZ ;  /* 0x000000ff02007986 */ /* 0x0011e8000c101924 */
[----:B------:R-:W3:Y:S02]  /*00c0*/  LDG.E R0, desc[UR36][R16.64] ;  /* 0x0000002410007981 */ /* 0x000ee4000c1e1900 */
[----:B---3--:R-:W-:-:S13]  /*00d0*/  ISETP.NE.AND P0, PT, R0, -0x1, PT ;  /* 0xffffffff0000780c */ /* 0x008fda0003f05270 */
[----:B0-2---:R-:W-:Y:S05]  /*00e0*/  @P0 EXIT ;  /* 0x000000000000094d */ /* 0x005fea0003800000 */
[----:B------:R-:W0:Y:S01]  /*00f0*/  LDC R0, c[0x0][0x38c] ;  /* 0x0000e300ff007b82 */ /* 0x000e220000000800 */
[----:B------:R-:W1:Y:S01]  /*0100*/  LDCU UR4, c[0x0][0x388] ;  /* 0x00007100ff0477ac */ /* 0x000e620008000800 */
[----:B0-----:R-:W-:-:S04]  /*0110*/  IMAD.IADD R7, R9, 0x1, -R0 ;  /* 0x0000000109077824 */ /* 0x001fc800078e0a00 */
[----:B------:R-:W-:-:S05]  /*0120*/  IMAD.WIDE R4, R7, 0x4, R4 ;  /* 0x0000000407047825 */ /* 0x000fca00078e0204 */
[----:B------:R-:W2:Y:S01]  /*0130*/  LDG.E R12, desc[UR36][R4.64] ;  /* 0x00000024040c7981 */ /* 0x000ea2000c1e1900 */
[----:B------:R-:W-:-:S04]  /*0140*/  IABS R11, R0 ;  /* 0x00000000000b7213 */ /* 0x000fc80000000000 */
[----:B------:R-:W0:Y:S08]  /*0150*/  I2F.RP R8, R11 ;  /* 0x0000000b00087306 */ /* 0x000e300000209400 */
[----:B0-----:R-:W0:Y:S02]  /*0160*/  MUFU.RCP R8, R8 ;  /* 0x0000000800087308 */ /* 0x001e240000001000 */
[----:B0-----:R-:W-:-:S06]  /*0170*/  VIADD R6, R8, 0xffffffe ;  /* 0x0ffffffe08067836 */ /* 0x001fcc0000000000 */
[----:B------:R0:W3:Y:S02]  /*0180*/  F2I.FTZ.U32.TRUNC.NTZ R7, R6 ;  /* 0x0000000600077305 */ /* 0x0000e4000021f000 */
[----:B0-----:R-:W-:Y:S02]  /*0190*/  IMAD.MOV.U32 R6, RZ, RZ, RZ ;  /* 0x000000ffff067224 */ /* 0x001fe400078e00ff */
[----:B---3--:R-:W-:-:S04]  /*01a0*/  IMAD.MOV R10, RZ, RZ, -R7 ;  /* 0x000000ffff0a7224 */ /* 0x008fc800078e0a07 */
[----:B------:R-:W-:Y:S01]  /*01b0*/  IMAD R13, R10, R11, RZ ;  /* 0x0000000b0a0d7224 */ /* 0x000fe200078e02ff */
[----:B------:R-:W-:-:S03]  /*01c0*/  IABS R10, R9 ;  /* 0x00000009000a7213 */ /* 0x000fc60000000000 */
[----:B------:R-:W-:Y:S01]  /*01d0*/  IMAD.HI.U32 R7, R7, R13, R6 ;  /* 0x0000000d07077227 */ /* 0x000fe200078e0006 */
[----:B------:R-:W-:-:S04]  /*01e0*/  LOP3.LUT R6, R9, R0, RZ, 0x3c, !PT ;  /* 0x0000000009067212 */ /* 0x000fc800078e3cff */
[----:B------:R-:W-:Y:S01]  /*01f0*/  ISETP.GE.AND P2, PT, R6, RZ, PT ;  /* 0x000000ff0600720c */ /* 0x000fe20003f46270 */
[----:B------:R-:W-:-:S04]  /*0200*/  IMAD.HI.U32 R7, R7, R10, RZ ;  /* 0x0000000a07077227 */ /* 0x000fc800078e00ff */
[----:B------:R-:W-:-:S04]  /*0210*/  IMAD.MOV R8, RZ, RZ, -R7 ;  /* 0x000000ffff087224 */ /* 0x000fc800078e0a07 */
        /* <DEDUP_REMOVED lines=9> */
[----:B-1----:R-:W-:-:S04]  /*02b0*/  ISETP.GT.AND P0, PT, R7, UR4, PT ;  /* 0x0000000407007c0c */ /* 0x002fc8000bf04270 */
[----:B------:R-:W-:-:S04]  /*02c0*/  ISETP.LT.OR P0, PT, R7, 0x1, P0 ;  /* 0x000000010700780c */ /* 0x000fc80000701670 */
[C---:B--2---:R-:W-:Y:S02]  /*02d0*/  ISETP.EQ.OR P0, PT, R12.reuse, -0x1, P0 ;  /* 0xffffffff0c00780c */ /* 0x044fe40000702670 */
[----:B------:R-:W-:-:S11]  /*02e0*/  ISETP.NE.AND P1, PT, R12, -0x1, PT ;  /* 0xffffffff0c00780c */ /* 0x000fd60003f25270 */
[----:B------:R-:W-:Y:S05]  /*02f0*/  @P0 BRA `(.L_x_48) ;  /* 0x0000000000380947 */ /* 0x000fea0003800000 */
[----:B------:R-:W-:Y:S05]  /*0300*/  WARPSYNC.ALL ;  /* 0x0000000000007948 */ /* 0x000fea0003800000 */
[----:B------:R-:W-:Y:S06]  /*0310*/  BAR.SYNC.DEFER_BLOCKING 0x0 ;  /* 0x0000000000007b1d */ /* 0x000fec0000010000 */
[----:B------:R-:W2:Y:S01]  /*0320*/  LDG.E R7, desc[UR36][R4.64] ;  /* 0x0000002404077981 */ /* 0x000ea2000c1e1900 */
[----:B------:R-:W-:Y:S01]  /*0330*/  VOTEU.ANY UR4, UPT, PT ;  /* 0x0000000000047886 */ /* 0x000fe200038e0100 */
[----:B------:R-:W-:Y:S01]  /*0340*/  IMAD.MOV.U32 R11, RZ, RZ, -0x1 ;  /* 0xffffffffff0b7424 */ /* 0x000fe200078e00ff */
[----:B------:R-:W-:Y:S01]  /*0350*/  UFLO.U32 UR5, UR4 ;  /* 0x00000004000572bd */ /* 0x000fe200080e0000 */
[----:B------:R-:W0:Y:S01]  /*0360*/  S2R R0, SR_LANEID ;  /* 0x0000000000007919 */ /* 0x000e220000000000 */
[----:B------:R-:W1:Y:S04]  /*0370*/  POPC R9, UR4 ;  /* 0x0000000400097d09 */ /* 0x000e680008000000 */
[----:B0-----:R-:W-:Y:S01]  /*0380*/  ISETP.EQ.U32.AND P0, PT, R0, UR5, PT ;  /* 0x0000000500007c0c */ /* 0x001fe2000bf02070 */
[----:B--2---:R-:W-:Y:S04]  /*0390*/  STG.E desc[UR36][R16.64], R7 ;  /* 0x0000000710007986 */ /* 0x004fe8000c101924 */
[----:B------:R-:W-:Y:S08]  /*03a0*/  STG.E desc[UR36][R4.64], R11 ;  /* 0x0000000b04007986 */ /* 0x000ff0000c101924 */
[----:B-1----:R-:W-:Y:S01]  /*03b0*/  @P0 REDG.E.ADD.STRONG.GPU desc[UR36][R2.64], R9 ;  /* 0x000000090200098e */ /* 0x002fe2000c12e124 */
[----:B------:R-:W-:Y:S06]  /*03c0*/  BAR.SYNC.DEFER_BLOCKING 0x0 ;  /* 0x0000000000007b1d */ /* 0x000fec0000010000 */
[----:B------:R-:W-:Y:S05]  /*03d0*/  EXIT ;  /* 0x000000000000794d */ /* 0x000fea0003800000 */
.L_x_48:
[----:B------:R-:W-:Y:S05]  /*03e0*/  @!P1 EXIT ;  /* 0x000000000000994d */ /* 0x000fea0003800000 */
[----:B------:R-:W0:Y:S01]  /*03f0*/  LDC R2, c[0x0][0x390] ;  /* 0x0000e400ff027b82 */ /* 0x000e220000000800 */
[----:B------:R-:W-:Y:S01]  /*0400*/  IMAD.MOV.U32 R3, RZ, RZ, -0x266e14b1 ;  /* 0xd991eb4fff037424 */ /* 0x000fe200078e00ff */
[----:B------:R-:W-:Y:S01]  /*0410*/  BSSY.RECONVERGENT B0, `(.L_x_49) ;  /* 0x000025b000007945 */ /* 0x000fe20003800200 */
[C---:B0-----:R-:W-:Y:S02]  /*0420*/  LOP3.LUT R0, R2.reuse, 0xaad26b49, RZ, 0x3c, !PT ;  /* 0xaad26b4902007812 */ /* 0x041fe400078e3cff */
[----:B------:R-:W-:-:S03]  /*0430*/  ISETP.GT.AND P0, PT, R2, -0x1, PT ;  /* 0xffffffff0200780c */ /* 0x000fc60003f04270 */
[----:B------:R-:W-:Y:S01]  /*0440*/  IMAD R0, R0, 0x4182bed5, RZ ;  /* 0x4182bed500007824 */ /* 0x000fe200078e02ff */
[----:B------:R-:W-:Y:S02]  /*0450*/  SEL R3, R3, 0x8bf16996, P0 ;  /* 0x8bf1699603037807 */ /* 0x000fe40000000000 */
[----:B------:R-:W-:Y:S01]  /*0460*/  ISETP.NE.AND P0, PT, R9, RZ, PT ;  /* 0x000000ff0900720c */ /* 0x000fe20003f05270 */
[C---:B------:R-:W-:Y:S01]  /*0470*/  VIADD R5, R0.reuse, 0x583f19 ;  /* 0x00583f1900057836 */ /* 0x040fe20000000000 */
[C---:B------:R-:W-:Y:S01]  /*0480*/  IADD3 R2, PT, PT, R3.reuse, 0x64f0c9, R0 ;  /* 0x0064f0c903027810 */ /* 0x040fe20007ffe000 */
[C---:B------:R-:W-:Y:S01]  /*0490*/  VIADD R7, R3.reuse, 0x1f123bb5 ;  /* 0x1f123bb503077836 */ /* 0x040fe20000000000 */
[----:B------:R-:W-:Y:S01]  /*04a0*/  LOP3.LUT R4, R3, 0x5491333, RZ, 0x3c, !PT ;  /* 0x0549133303047812 */ /* 0x000fe200078e3cff */
[C---:B------:R-:W-:Y:S01]  /*04b0*/  VIADD R3, R0.reuse, 0x75bcd15 ;  /* 0x075bcd1500037836 */ /* 0x040fe20000000000 */
[----:B------:R-:W-:Y:S02]  /*04c0*/  LOP3.LUT R6, R0, 0x159a55e5, RZ, 0x3c, !PT ;  /* 0x159a55e500067812 */ /* 0x000fe400078e3cff */
[----:B------:R-:W-:Y:S01]  /*04d0*/  SHF.R.S32.HI R0, RZ, 0x1f, R9 ;  /* 0x0000001fff007819 */ /* 0x000fe20000011409 */
[----:B------:R0:W-:Y:S04]  /*04e0*/  STL.64 [R1+0x10], R4 ;  /* 0x0000100401007387 */ /* 0x0001e80000100a00 */
[----:B------:R0:W-:Y:S04]  /*04f0*/  STL.64 [R1+0x8], R6 ;  /* 0x0000080601007387 */ /* 0x0001e80000100a00 */
[----:B------:R0:W-:Y:S01]  /*0500*/  STL.64 [R1], R2 ;  /* 0x0000000201007387 */ /* 0x0001e20000100a00 */
[----:B------:R-:W-:Y:S05]  /*0510*/  @!P0 BRA `(.L_x_50) ;  /* 0x0000002400288947 */ /* 0x000fea0003800000 */
[----:B------:R-:W-:-:S07]  /*0520*/  IMAD.MOV.U32 R8, RZ, RZ, RZ ;  /* 0x000000ffff087224 */ /* 0x000fce00078e00ff */
.L_x_59:
[----:B------:R-:W-:Y:S01]  /*0530*/  LOP3.LUT R21, R9, 0x3, RZ, 0xc0, !PT ;  /* 0x0000000309157812 */ /* 0x000fe200078ec0ff */
[----:B------:R-:W-:Y:S03]  /*0540*/  BSSY.RECONVERGENT B1, `(.L_x_51) ;  /* 0x0000241000017945 */ /* 0x000fe60003800200 */
[----:B------:R-:W-:-:S04]  /*0550*/  ISETP.NE.U32.AND P0, PT, R21, RZ, PT ;  /* 0x000000ff1500720c */ /* 0x000fc80003f05070 */
[----:B------:R-:W-:-:S13]  /*0560*/  ISETP.NE.AND.EX P0, PT, RZ, RZ, PT, P0 ;  /* 0x000000ffff00720c */ /* 0x000fda0003f05300 */
[----:B-12---:R-:W-:Y:S05]  /*0570*/  @!P0 BRA `(.L_x_52) ;  /* 0x0000002000f48947 */ /* 0x006fea0003800000 */
[----:B------:R-:W1:Y:S01]  /*0580*/  LDC.64 R10, c[0x4][0x8] ;  /* 0x01000200ff0a7b82 */ /* 0x000e620000000a00 */
[----:B------:R-:W-:Y:S01]  /*0590*/  IMAD.MOV.U32 R14, RZ, RZ, RZ ;  /* 0x000000ffff0e7224 */ /* 0x000fe200078e00ff */
[----:B0-----:R-:W-:Y:S02]  /*05a0*/  CS2R R4, SRZ ;  /* 0x0000000000047805 */ /* 0x001fe4000001ff00 */
[----:B------:R-:W-:Y:S01]  /*05b0*/  CS2R R6, SRZ ;  /* 0x0000000000067805 */ /* 0x000fe2000001ff00 */
[----:B------:R-:W-:Y:S02]  /*05c0*/  IMAD.MOV.U32 R3, RZ, RZ, RZ ;  /* 0x000000ffff037224 */ /* 0x000fe400078e00ff */
[----:B-1----:R-:W-:-:S07]  /*05d0*/  IMAD.WIDE.U32 R10, R8, 0xc80, R10 ;  /* 0x00000c80080a7825 */ /* 0x002fce00078e000a */
.L_x_54:
[----:B------:R-:W-:-:S06]  /*05e0*/  IMAD R15, R14, 0x4, R1 ;  /* 0x000000040e0f7824 */ /* 0x000fcc00078e0201 */
[----:B------:R-:W5:Y:S01]  /*05f0*/  LDL R15, [R15+0x4] ;  /* 0x000004000f0f7983 */ /* 0x000f620000100800 */
[----:B------:R-:W-:Y:S01]  /*0600*/  IMAD.SHL.U32 R18, R14, 0x20, RZ ;  /* 0x000000200e127824 */ /* 0x000fe200078e00ff */
[----:B------:R-:W-:-:S06]  /*0610*/  UMOV UR4, URZ ;  /* 0x000000ff00047c82 */ /* 0x000fcc0008000000 */
.L_x_53:
[----:B-----5:R-:W-:Y:S01]  /*0620*/  SHF.R.U32.HI R24, RZ, UR4, R15 ;  /* 0x00000004ff187c19 */ /* 0x020fe2000801160f */
[----:B------:R-:W-:-:S03]  /*0630*/  VIADD R12, R18, UR4 ;  /* 0x00000004120c7c36 */ /* 0x000fc60008000000 */
[----:B------:R-:W-:-:S04]  /*0640*/  LOP3.LUT R13, R24, 0x1, RZ, 0xc0, !PT ;  /* 0x00000001180d7812 */ /* 0x000fc800078ec0ff */
        /* <DEDUP_REMOVED lines=8> */
[----:B------:R-:W4:Y:S04]  /*06d0*/  @P3 LDG.E R19, desc[UR36][R12.64+0x4c] ;  /* 0x00004c240c133981 */ /* 0x000f28000c1e1900 */
[----:B------:R-:W4:Y:S04]  /*06e0*/  @!P0 LDG.E R23, desc[UR36][R12.64+0xc] ;  /* 0x00000c240c178981 */ /* 0x000f28000c1e1900 */
[----:B------:R-:W4:Y:S01]  /*06f0*/  @P4 LDG.E R25, desc[UR36][R12.64+0x54] ;  /* 0x000054240c194981 */ /* 0x000f22000c1e1900 */
[----:B--2---:R-:W-:-:S03]  /*0700*/  @!P0 LOP3.LUT R5, R5, R22, RZ, 0x3c, !PT ;  /* 0x0000001605058212 */ /* 0x004fc600078e3cff */
[----:B------:R-:W2:Y:S01]  /*0710*/  @P4 LDG.E R22, desc[UR36][R12.64+0x60] ;  /* 0x000060240c164981 */ /* 0x000ea2000c1e1900 */
[----:B---3--:R-:W-:-:S03]  /*0720*/  @P1 LOP3.LUT R5, R5, R26, RZ, 0x3c, !PT ;  /* 0x0000001a05051212 */ /* 0x008fc600078e3cff */
[----:B------:R-:W3:Y:S01]  /*0730*/  @P5 LDG.E R26, desc[UR36][R12.64+0x74] ;  /* 0x000074240c1a5981 */ /* 0x000ee2000c1e1900 */
[----:B----4-:R-:W-:Y:S02]  /*0740*/  @P2 LOP3.LUT R5, R5, R28, RZ, 0x3c, !PT ;  /* 0x0000001c05052212 */ /* 0x010fe400078e3cff */
[----:B------:R-:W-:Y:S02]  /*0750*/  @!P0 LOP3.LUT R3, R3, R20, RZ, 0x3c, !PT ;  /* 0x0000001403038212 */ /* 0x000fe400078e3cff */
[----:B------:R-:W4:Y:S01]  /*0760*/  @!P0 LDG.E R20, desc[UR36][R12.64+0x8] ;  /* 0x000008240c148981 */ /* 0x000f22000c1e1900 */
[----:B------:R-:W-:-:S03]  /*0770*/  @P3 LOP3.LUT R5, R5, R19, RZ, 0x3c, !PT ;  /* 0x0000001305053212 */ /* 0x000fc600078e3cff */
[----:B------:R-:W3:Y:S01]  /*0780*/  @!P0 LDG.E R19, desc[UR36][R12.64+0x4] ;  /* 0x000004240c138981 */ /* 0x000ee2000c1e1900 */
[----:B------:R-:W-:-:S03]  /*0790*/  @!P0 LOP3.LUT R4, R4, R23, RZ, 0x3c, !PT ;  /* 0x0000001704048212 */ /* 0x000fc600078e3cff */
[----:B------:R-:W3:Y:S01]  /*07a0*/  @P1 LDG.E R23, desc[UR36][R12.64+0x20] ;  /* 0x000020240c171981 */ /* 0x000ee2000c1e1900 */
[----:B--2---:R-:W-:-:S03]  /*07b0*/  @P4 LOP3.LUT R5, R5, R22, RZ, 0x3c, !PT ;  /* 0x0000001605054212 */ /* 0x004fc600078e3cff */
[----:B------:R-:W2:Y:S01]  /*07c0*/  @P1 LDG.E R22, desc[UR36][R12.64+0x1c] ;  /* 0x00001c240c161981 */ /* 0x000ea2000c1e1900 */
[----:B----4-:R-:W-:-:S03]  /*07d0*/  @!P0 LOP3.LUT R7, R7, R20, RZ, 0x3c, !PT ;  /* 0x0000001407078212 */ /* 0x010fc600078e3cff */
[----:B------:R-:W4:Y:S01]  /*07e0*/  @P1 LDG.E R20, desc[UR36][R12.64+0x14] ;  /* 0x000014240c141981 */ /* 0x000f22000c1e1900 */
[----:B---3--:R-:W-:-:S03]  /*07f0*/  @!P0 LOP3.LUT R6, R6, R19, RZ, 0x3c, !PT ;  /* 0x0000001306068212 */ /* 0x008fc600078e3cff */
[----:B------:R-:W3:Y:S01]  /*0800*/  @P1 LDG.E R19, desc[UR36][R12.64+0x18] ;  /* 0x000018240c131981 */ /* 0x000ee2000c1e1900 */
[----:B------:R-:W-:-:S03]  /*0810*/  @P5 LOP3.LUT R5, R5, R26, RZ, 0x3c, !PT ;  /* 0x0000001a05055212 */ /* 0x000fc600078e3cff */
[----:B------:R-:W3:Y:S01]  /*0820*/  @P6 LDG.E R26, desc[UR36][R12.64+0x88] ;  /* 0x000088240c1a6981 */ /* 0x000ee2000c1e1900 */
[----:B------:R-:W-:-:S03]  /*0830*/  @P1 LOP3.LUT R4, R4, R23, RZ, 0x3c, !PT ;  /* 0x0000001704041212 */ /* 0x000fc600078e3cff */
[----:B------:R-:W3:Y:S01]  /*0840*/  @P2 LDG.E R23, desc[UR36][R12.64+0x34] ;  /* 0x000034240c172981 */ /* 0x000ee2000c1e1900 */
[----:B--2---:R-:W-:-:S03]  /*0850*/  @P1 LOP3.LUT R7, R7, R22, RZ, 0x3c, !PT ;  /* 0x0000001607071212 */ /* 0x004fc600078e3cff */
[----:B------:R-:W2:Y:S01]  /*0860*/  @P2 LDG.E R22, desc[UR36][R12.64+0x30] ;  /* 0x000030240c162981 */ /* 0x000ea2000c1e1900 */
[----:B----4-:R-:W-:-:S03]  /*0870*/  @P1 LOP3.LUT R3, R3, R20, RZ, 0x3c, !PT ;  /* 0x0000001403031212 */ /* 0x010fc600078e3cff */
[----:B------:R-:W4:Y:S01]  /*0880*/  @P2 LDG.E R20, desc[UR36][R12.64+0x28] ;  /* 0x000028240c142981 */ /* 0x000f22000c1e1900 */
[----:B---3--:R-:W-:-:S03]  /*0890*/  @P1 LOP3.LUT R6, R6, R19, RZ, 0x3c, !PT ;  /* 0x0000001306061212 */ /* 0x008fc600078e3cff */
        /* <DEDUP_REMOVED lines=21> */
[----:B------:R-:W-:Y:S02]  /*09f0*/  @P4 LOP3.LUT R6, R6, R25, RZ, 0x3c, !PT ;  /* 0x0000001906064212 */ /* 0x000fe400078e3cff */
[----:B------:R-:W-:Y:S01]  /*0a00*/  LOP3.LUT P0, RZ, R24, 0x80, RZ, 0xc0, !PT ;  /* 0x0000008018ff7812 */ /* 0x000fe2000780c0ff */
        /* <DEDUP_REMOVED lines=20> */
[----:B------:R-:W-:Y:S02]  /*0b50*/  @P0 LOP3.LUT R5, R5, R26, RZ, 0x3c, !PT ;  /* 0x0000001a05050212 */ /* 0x000fe400078e3cff */
[----:B------:R-:W-:Y:S02]  /*0b60*/  @P0 LOP3.LUT R4, R4, R23, RZ, 0x3c, !PT ;  /* 0x0000001704040212 */ /* 0x000fe400078e3cff */
[----:B--2---:R-:W-:Y:S02]  /*0b70*/  @P0 LOP3.LUT R7, R7, R22, RZ, 0x3c, !PT ;  /* 0x0000001607070212 */ /* 0x004fe400078e3cff */
[----:B----4-:R-:W-:Y:S02]  /*0b80*/  @P0 LOP3.LUT R3, R3, R20, RZ, 0x3c, !PT ;  /* 0x0000001403030212 */ /* 0x010fe400078e3cff */
[----:B---3--:R-:W-:-:S02]  /*0b90*/  @P0 LOP3.LUT R6, R6, R19, RZ, 0x3c, !PT ;  /* 0x0000001306060212 */ /* 0x008fc400078e3cff */
[----:B------:R-:W-:-:S13]  /*0ba0*/  R2P PR, R24.B1, 0x7f ;  /* 0x0000007f18007804 */ /* 0x000fda0000001000 */
[----:B------:R-:W2:Y:S04]  /*0bb0*/  @P0 LDG.E R20, desc[UR36][R12.64+0xa0] ;  /* 0x0000a0240c140981 */ /* 0x000ea8000c1e1900 */
[----:B------:R-:W3:Y:S04]  /*0bc0*/  @P0 LDG.E R22, desc[UR36][R12.64+0xa8] ;  /* 0x0000a8240c160981 */ /* 0x000ee8000c1e1900 */
        /* <DEDUP_REMOVED lines=14> */
[----:B--2---:R-:W-:Y:S02]  /*0cb0*/  @P0 LOP3.LUT R5, R5, R20, RZ, 0x3c, !PT ;  /* 0x0000001405050212 */ /* 0x004fe400078e3cff */
[----:B------:R-:W-:Y:S01]  /*0cc0*/  LOP3.LUT P0, RZ, R24, 0x8000, RZ, 0xc0, !PT ;  /* 0x0000800018ff7812 */ /* 0x000fe2000780c0ff */
[----:B------:R-:W2:Y:S01]  /*0cd0*/  @P2 LDG.E R20, desc[UR36][R12.64+0xd8] ;  /* 0x0000d8240c142981 */ /* 0x000ea2000c1e1900 */
[----:B---3--:R-:W-:-:S03]  /*0ce0*/  @P1 LOP3.LUT R3, R3, R22, RZ, 0x3c, !PT ;  /* 0x0000001603031212 */ /* 0x008fc600078e3cff */
[----:B------:R-:W3:Y:S04]  /*0cf0*/  @P1 LDG.E R22, desc[UR36][R12.64+0xc4] ;  /* 0x0000c4240c161981 */ /* 0x000ee8000c1e1900 */
[----:B------:R-:W2:Y:S01]  /*0d00*/  @P2 LDG.E R24, desc[UR36][R12.64+0xc8] ;  /* 0x0000c8240c182981 */ /* 0x000ea2000c1e1900 */
[----:B------:R-:W-:Y:S02]  /*0d10*/  @P1 LOP3.LUT R6, R6, R25, RZ, 0x3c, !PT ;  /* 0x0000001906061212 */ /* 0x000fe400078e3cff */
[----:B----4-:R-:W-:Y:S01]  /*0d20*/  @P1 LOP3.LUT R4, R4, R19, RZ, 0x3c, !PT ;  /* 0x0000001304041212 */ /* 0x010fe200078e3cff */
[----:B------:R-:W4:Y:S01]  /*0d30*/  @P2 LDG.E R25, desc[UR36][R12.64+0xd4] ;  /* 0x0000d4240c192981 */ /* 0x000f22000c1e1900 */
[----:B------:R-:W-:-:S03]  /*0d40*/  @P2 LOP3.LUT R6, R6, R23, RZ, 0x3c, !PT ;  /* 0x0000001706062212 */ /* 0x000fc600078e3cff */
[----:B------:R-:W4:Y:S01]  /*0d50*/  @P3 LDG.E R19, desc[UR36][R12.64+0xe0] ;  /* 0x0000e0240c133981 */ /* 0x000f22000c1e1900 */
[----:B------:R-:W-:-:S03]  /*0d60*/  @P2 LOP3.LUT R7, R7, R26, RZ, 0x3c, !PT ;  /* 0x0000001a07072212 */ /* 0x000fc600078e3cff */
[----:B------:R-:W4:Y:S04]  /*0d70*/  @P3 LDG.E R23, desc[UR36][R12.64+0xe8] ;  /* 0x0000e8240c173981 */ /* 0x000f28000c1e1900 */
[----:B------:R-:W4:Y:S01]  /*0d80*/  @P3 LDG.E R26, desc[UR36][R12.64+0xec] ;  /* 0x0000ec240c1a3981 */ /* 0x000f22000c1e1900 */
[----:B---3--:R-:W-:-:S03]  /*0d90*/  @P1 LOP3.LUT R5, R5, R22, RZ, 0x3c, !PT ;  /* 0x0000001605051212 */ /* 0x008fc600078e3cff */
[----:B------:R-:W3:Y:S01]  /*0da0*/  @P3 LDG.E R22, desc[UR36][R12.64+0xdc] ;  /* 0x0000dc240c163981 */ /* 0x000ee2000c1e1900 */
[----:B--2---:R-:W-:-:S03]  /*0db0*/  @P2 LOP3.LUT R3, R3, R24, RZ, 0x3c, !PT ;  /* 0x0000001803032212 */ /* 0x004fc600078e3cff */
[----:B------:R-:W2:Y:S01]  /*0dc0*/  @P3 LDG.E R24, desc[UR36][R12.64+0xe4] ;  /* 0x0000e4240c183981 */ /* 0x000ea2000c1e1900 */
[----:B------:R-:W-:Y:S02]  /*0dd0*/  @P2 LOP3.LUT R5, R5, R20, RZ, 0x3c, !PT ;  /* 0x0000001405052212 */ /* 0x000fe400078e3cff */
[----:B----4-:R-:W-:Y:S01]  /*0de0*/  @P2 LOP3.LUT R4, R4, R25, RZ, 0x3c, !PT ;  /* 0x0000001904042212 */ /* 0x010fe200078e3cff */
[----:B------:R-:W4:Y:S01]  /*0df0*/  @P4 LDG.E R20, desc[UR36][R12.64+0xf0] ;  /* 0x0000f0240c144981 */ /* 0x000f22000c1e1900 */
[----:B------:R-:W-:-:S03]  /*0e00*/  @P3 LOP3.LUT R6, R6, R19, RZ, 0x3c, !PT ;  /* 0x0000001306063212 */ /* 0x000fc600078e3cff */
        /* <DEDUP_REMOVED lines=26> */
[----:B------:R-:W4:Y:S04]  /*0fb0*/  @P6 LDG.E R19, desc[UR36][R12.64+0x124] ;  /* 0x000124240c136981 */ /* 0x000f28000c1e1900 */
[----:B------:R-:W4:Y:S01]  /*0fc0*/  @P6 LDG.E R20, desc[UR36][R12.64+0x128] ;  /* 0x000128240c146981 */ /* 0x000f22000c1e1900 */
[----:B------:R-:W-:Y:S02]  /*0fd0*/  @P6 LOP3.LUT R6, R6, R23, RZ, 0x3c, !PT ;  /* 0x0000001706066212 */ /* 0x000fe400078e3cff */
[----:B------:R-:W-:Y:S01]  /*0fe0*/  @P6 LOP3.LUT R7, R7, R26, RZ, 0x3c, !PT ;  /* 0x0000001a07076212 */ /* 0x000fe200078e3cff */
[----:B------:R-:W4:Y:S04]  /*0ff0*/  @P0 LDG.E R23, desc[UR36][R12.64+0x130] ;  /* 0x000130240c170981 */ /* 0x000f28000c1e1900 */
[----:B------:R-:W4:Y:S01]  /*1000*/  @P0 LDG.E R26, desc[UR36][R12.64+0x13c] ;  /* 0x00013c240c1a0981 */ /* 0x000f22000c1e1900 */
[----:B---3--:R-:W-:-:S03]  /*1010*/  @P5 LOP3.LUT R5, R5, R22, RZ, 0x3c, !PT ;  /* 0x0000001605055212 */ /* 0x008fc600078e3cff */
[----:B------:R-:W3:Y:S01]  /*1020*/  @P0 LDG.E R22, desc[UR36][R12.64+0x12c] ;  /* 0x00012c240c160981 */ /* 0x000ee2000c1e1900 */
[----:B--2---:R-:W-:-:S03]  /*1030*/  @P6 LOP3.LUT R3, R3, R24, RZ, 0x3c, !PT ;  /* 0x0000001803036212 */ /* 0x004fc600078e3cff */
[----:B------:R-:W2:Y:S01]  /*1040*/  @P0 LDG.E R24, desc[UR36][R12.64+0x134] ;  /* 0x000134240c180981 */ /* 0x000ea2000c1e1900 */
[----:B------:R-:W-:-:S04]  /*1050*/  UIADD3 UR4, UPT, UPT, UR4, 0x10, URZ ;  /* 0x0000001004047890 */ /* 0x000fc8000fffe0ff */
[----:B------:R-:W-:Y:S01]  /*1060*/  UISETP.NE.AND UP0, UPT, UR4, 0x20, UPT ;  /* 0x000000200400788c */ /* 0x000fe2000bf05270 */
[----:B----4-:R-:W-:Y:S02]  /*1070*/  @P6 LOP3.LUT R4, R4, R19, RZ, 0x3c, !PT ;  /* 0x0000001304046212 */ /* 0x010fe400078e3cff */
[----:B------:R-:W-:Y:S02]  /*1080*/  @P6 LOP3.LUT R5, R5, R20, RZ, 0x3c, !PT ;  /* 0x0000001405056212 */ /* 0x000fe400078e3cff */
[----:B------:R-:W-:Y:S02]  /*1090*/  @P0 LOP3.LUT R4, R4, R25, RZ, 0x3c, !PT ;  /* 0x0000001904040212 */ /* 0x000fe400078e3cff */
[----:B------:R-:W-:Y:S02]  /*10a0*/  @P0 LOP3.LUT R6, R6, R23, RZ, 0x3c, !PT ;  /* 0x0000001706060212 */ /* 0x000fe400078e3cff */
[----:B------:R-:W-:Y:S02]  /*10b0*/  @P0 LOP3.LUT R5, R5, R26, RZ, 0x3c, !PT ;  /* 0x0000001a05050212 */ /* 0x000fe400078e3cff */
[----:B---3--:R-:W-:-:S02]  /*10c0*/  @P0 LOP3.LUT R3, R3, R22, RZ, 0x3c, !PT ;  /* 0x0000001603030212 */ /* 0x008fc400078e3cff */
[----:B--2---:R-:W-:Y:S01]  /*10d0*/  @P0 LOP3.LUT R7, R7, R24, RZ, 0x3c, !PT ;  /* 0x0000001807070212 */ /* 0x004fe200078e3cff */
[----:B------:R-:W-:Y:S06]  /*10e0*/  BRA.U UP0, `(.L_x_53) ;  /* 0xfffffff5004c7547 */ /* 0x000fec000b83ffff */
[----:B------:R-:W-:-:S05]  /*10f0*/  VIADD R14, R14, 0x1 ;  /* 0x000000010e0e7836 */ /* 0x000fca0000000000 */
[----:B------:R-:W-:-:S13]  /*1100*/  ISETP.NE.AND P0, PT, R14, 0x5, PT ;  /* 0x000000050e00780c */ /* 0x000fda0003f05270 */
[----:B------:R-:W-:Y:S05]  /*1110*/  @P0 BRA `(.L_x_54) ;  /* 0xfffffff400300947 */ /* 0x000fea000383ffff */
[----:B------:R1:W-:Y:S01]  /*1120*/  STL.64 [R1+0x8], R6 ;  /* 0x0000080601007387 */ /* 0x0003e20000100a00 */
[----:B------:R-:W-:-:S03]  /*1130*/  ISETP.NE.U32.AND P0, PT, R21, 0x1, PT ;  /* 0x000000011500780c */ /* 0x000fc60003f05070 */
[----:B------:R1:W-:Y:S01]  /*1140*/  STL.64 [R1+0x10], R4 ;  /* 0x0000100401007387 */ /* 0x0003e20000100a00 */
[----:B------:R-:W-:-:S03]  /*1150*/  ISETP.NE.AND.EX P0, PT, RZ, RZ, PT, P0 ;  /* 0x000000ffff00720c */ /* 0x000fc60003f05300 */
[----:B------:R1:W-:Y:S10]  /*1160*/  STL [R1+0x4], R3 ;  /* 0x0000040301007387 */ /* 0x0003f40000100800 */
[----:B-1----:R-:W-:Y:S05]  /*1170*/  @!P0 BRA `(.L_x_52) ;  /* 0x0000001400f48947 */ /* 0x002fea0003800000 */
[----:B------:R-:W-:Y:S01]  /*1180*/  UMOV UR4, URZ ;  /* 0x000000ff00047c82 */ /* 0x000fe20008000000 */
[----:B------:R-:W-:Y:S01]  /*1190*/  IMAD.MOV.U32 R14, RZ, RZ, RZ ;  /* 0x000000ffff0e7224 */ /* 0x000fe200078e00ff */
[----:B------:R-:W-:Y:S01]  /*11a0*/  CS2R R6, SRZ ;  /* 0x0000000000067805 */ /* 0x000fe2000001ff00 */
[----:B------:R-:W-:Y:S02]  /*11b0*/  IMAD.MOV.U32 R4, RZ, RZ, RZ ;  /* 0x000000ffff047224 */ /* 0x000fe400078e00ff */
[----:B------:R-:W-:Y:S02]  /*11c0*/  IMAD.MOV.U32 R3, RZ, RZ, RZ ;  /* 0x000000ffff037224 */ /* 0x000fe400078e00ff */
[----:B------:R-:W-:-:S07]  /*11d0*/  IMAD.U32 R5, RZ, RZ, UR4 ;  /* 0x00000004ff057e24 */ /* 0x000fce000f8e00ff */
.L_x_56:
[----:B------:R-:W-:-:S06]  /*11e0*/  IMAD R15, R14, 0x4, R1 ;  /* 0x000000040e0f7824 */ /* 0x000fcc00078e0201 */
[----:B------:R-:W5:Y:S01]  /*11f0*/  LDL R15, [R15+0x4] ;  /* 0x000004000f0f7983 */ /* 0x000f620000100800 */
[----:B------:R-:W-:Y:S01]  /*1200*/  IMAD.SHL.U32 R18, R14, 0x20, RZ ;  /* 0x000000200e127824 */ /* 0x000fe200078e00ff */
[----:B------:R-:W-:-:S06]  /*1210*/  UMOV UR4, URZ ;  /* 0x000000ff00047c82 */ /* 0x000fcc0008000000 */
.L_x_55:
        /* <DEDUP_REMOVED lines=178> */
[----:B------:R1:W-:Y:S01]  /*1d40*/  STL [R1+0x4], R3 ;  /* 0x0000040301007387 */ /* 0x0003e20000100800 */
[----:B------:R-:W-:-:S03]  /*1d50*/  ISETP.NE.AND.EX P0, PT, RZ, RZ, PT, P0 ;  /* 0x000000ffff00720c */ /* 0x000fc60003f05300 */
[----:B------:R1:W-:Y:S10]  /*1d60*/  STL.64 [R1+0x10], R4 ;  /* 0x0000100401007387 */ /* 0x0003f40000100a00 */
[----:B------:R-:W-:Y:S05]  /*1d70*/  @P0 BRA `(.L_x_52) ;  /* 0x0000000800f40947 */ /* 0x000fea0003800000 */
[----:B------:R-:W-:Y:S01]  /*1d80*/  UMOV UR4, URZ ;  /* 0x000000ff00047c82 */ /* 0x000fe20008000000 */
[----:B------:R-:W-:Y:S01]  /*1d90*/  IMAD.MOV.U32 R14, RZ, RZ, RZ ;  /* 0x000000ffff0e7224 */ /* 0x000fe200078e00ff */
[----:B-1----:R-:W-:Y:S01]  /*1da0*/  CS2R R6, SRZ ;  /* 0x0000000000067805 */ /* 0x002fe2000001ff00 */
[----:B------:R-:W-:Y:S02]  /*1db0*/  IMAD.MOV.U32 R4, RZ, RZ, RZ ;  /* 0x000000ffff047224 */ /* 0x000fe400078e00ff */
[----:B------:R-:W-:Y:S02]  /*1dc0*/  IMAD.MOV.U32 R3, RZ, RZ, RZ ;  /* 0x000000ffff037224 */ /* 0x000fe400078e00ff */
[----:B------:R-:W-:-:S07]  /*1dd0*/  IMAD.U32 R5, RZ, RZ, UR4 ;  /* 0x00000004ff057e24 */ /* 0x000fce000f8e00ff */
.L_x_58:
[----:B------:R-:W-:-:S06]  /*1de0*/  IMAD R15, R14, 0x4, R1 ;  /* 0x000000040e0f7824 */ /* 0x000fcc00078e0201 */
[----:B------:R-:W5:Y:S01]  /*1df0*/  LDL R15, [R15+0x4] ;  /* 0x000004000f0f7983 */ /* 0x000f620000100800 */
[----:B------:R-:W-:Y:S01]  /*1e00*/  IMAD.SHL.U32 R18, R14, 0x20, RZ ;  /* 0x000000200e127824 */ /* 0x000fe200078e00ff */
[----:B------:R-:W-:-:S06]  /*1e10*/  UMOV UR4, URZ ;  /* 0x000000ff00047c82 */ /* 0x000fcc0008000000 */
.L_x_57:
        /* <DEDUP_REMOVED lines=10> */
[----:B------:R-:W4:Y:S04]  /*1ec0*/  @P3 LDG.E R26, desc[UR36][R12.64+0x4c] ;  /* 0x00004c240c1a3981 */ /* 0x000f28000c1e1900 */
[----:B------:R-:W4:Y:S04]  /*1ed0*/  @!P0 LDG.E R19, desc[UR36][R12.64+0x4] ;  /* 0x000004240c138981 */ /* 0x000f28000c1e1900 */
[----:B------:R-:W4:Y:S04]  /*1ee0*/  @!P0 LDG.E R21, desc[UR36][R12.64+0xc] ;  /* 0x00000c240c158981 */ /* 0x000f28000c1e1900 */
[----:B------:R-:W4:Y:S01]  /*1ef0*/  @P3 LDG.E R25, desc[UR36][R12.64+0x40] ;  /* 0x000040240c193981 */ /* 0x000f22000c1e1900 */
[----:B--2---:R-:W-:-:S03]  /*1f00*/  @!P0 LOP3.LUT R5, R5, R20, RZ, 0x3c, !PT ;  /* 0x0000001405058212 */ /* 0x004fc600078e3cff */
[----:B------:R-:W2:Y:S01]  /*1f10*/  @!P0 LDG.E R20, desc[UR36][R12.64] ;  /* 0x000000240c148981 */ /* 0x000ea2000c1e1900 */
[----:B---3--:R-:W-:-:S03]  /*1f20*/  @P1 LOP3.LUT R5, R5, R22, RZ, 0x3c, !PT ;  /* 0x0000001605051212 */ /* 0x008fc600078e3cff */
[----:B------:R-:W3:Y:S01]  /*1f30*/  @!P0 LDG.E R22, desc[UR36][R12.64+0x8] ;  /* 0x000008240c168981 */ /* 0x000ee2000c1e1900 */
[----:B----4-:R-:W-:-:S03]  /*1f40*/  @P2 LOP3.LUT R5, R5, R24, RZ, 0x3c, !PT ;  /* 0x0000001805052212 */ /* 0x010fc600078e3cff */
[----:B------:R-:W4:Y:S01]  /*1f50*/  @P4 LDG.E R24, desc[UR36][R12.64+0x60] ;  /* 0x000060240c184981 */ /* 0x000f22000c1e1900 */
[----:B------:R-:W-:-:S03]  /*1f60*/  @P3 LOP3.LUT R5, R5, R26, RZ, 0x3c, !PT ;  /* 0x0000001a05053212 */ /* 0x000fc600078e3cff */
[----:B------:R-:W4:Y:S01]  /*1f70*/  @P5 LDG.E R26, desc[UR36][R12.64+0x74] ;  /* 0x000074240c1a5981 */ /* 0x000f22000c1e1900 */
[----:B------:R-:W-:-:S03]  /*1f80*/  @!P0 LOP3.LUT R6, R6, R19, RZ, 0x3c, !PT ;  /* 0x0000001306068212 */ /* 0x000fc600078e3cff */
[----:B------:R-:W4:Y:S01]  /*1f90*/  @P1 LDG.E R19, desc[UR36][R12.64+0x18] ;  /* 0x000018240c131981 */ /* 0x000f22000c1e1900 */
[----:B------:R-:W-:-:S03]  /*1fa0*/  @!P0 LOP3.LUT R4, R4, R21, RZ, 0x3c, !PT ;  /* 0x0000001504048212 */ /* 0x000fc600078e3cff */
        /* <DEDUP_REMOVED lines=41> */
[----:B------:R-:W-:Y:S02]  /*2240*/  LOP3.LUT P0, RZ, R23, 0x80, RZ, 0xc0, !PT ;  /* 0x0000008017ff7812 */ /* 0x000fe4000780c0ff */
[----:B------:R-:W-:Y:S02]  /*2250*/  @P5 LOP3.LUT R5, R5, R26, RZ, 0x3c, !PT ;  /* 0x0000001a05055212 */ /* 0x000fe400078e3cff */
[----:B------:R-:W4:Y:S01]  /*2260*/  @P6 LDG.E R26, desc[UR36][R12.64+0x88] ;  /* 0x000088240c1a6981 */ /* 0x000f22000c1e1900 */
[----:B------:R-:W-:-:S03]  /*2270*/  @P5 LOP3.LUT R6, R6, R19, RZ, 0x3c, !PT ;  /* 0x0000001306065212 */ /* 0x000fc600078e3cff */
[----:B------:R-:W4:Y:S01]  /*2280*/  @P6 LDG.E R19, desc[UR36][R12.64+0x84] ;  /* 0x000084240c136981 */ /* 0x000f22000c1e1900 */
[----:B------:R-:W-:-:S04]  /*2290*/  @P5 LOP3.LUT R4, R4, R21, RZ, 0x3c, !PT ;  /* 0x0000001504045212 */ /* 0x000fc800078e3cff */
        /* <DEDUP_REMOVED lines=13> */
[----:B--2---:R-:W-:Y:S02]  /*2370*/  @P0 LOP3.LUT R3, R3, R20, RZ, 0x3c, !PT ;  /* 0x0000001403030212 */ /* 0x004fe400078e3cff */
[----:B---3--:R-:W-:-:S02]  /*2380*/  @P0 LOP3.LUT R7, R7, R22, RZ, 0x3c, !PT ;  /* 0x0000001607070212 */ /* 0x008fc400078e3cff */
        /* <DEDUP_REMOVED lines=19> */
[----:B------:R-:W-:Y:S02]  /*24c0*/  LOP3.LUT P0, RZ, R23, 0x8000, RZ, 0xc0, !PT ;  /* 0x0000800017ff7812 */ /* 0x000fe4000780c0ff */
        /* <DEDUP_REMOVED lines=23> */
[----:B------:R-:W4:Y:S04]  /*2640*/  @P4 LDG.E R23, desc[UR36][R12.64+0xfc] ;  /* 0x0000fc240c174981 */ /* 0x000f28000c1e1900 */
        /* <DEDUP_REMOVED lines=12> */
[----:B------:R-:W3:Y:S01]  /*2710*/  @P5 LDG.E R23, desc[UR36][R12.64+0x110] ;  /* 0x000110240c175981 */ /* 0x000ee2000c1e1900 */
[----:B------:R-:W-:-:S03]  /*2720*/  @P4 LOP3.LUT R3, R3, R24, RZ, 0x3c, !PT ;  /* 0x0000001803034212 */ /* 0x000fc600078e3cff */
[----:B------:R-:W3:Y:S01]  /*2730*/  @P5 LDG.E R24, desc[UR36][R12.64+0x10c] ;  /* 0x00010c240c185981 */ /* 0x000ee2000c1e1900 */
[----:B------:R-:W-:-:S03]  /*2740*/  @P4 LOP3.LUT R5, R5, R20, RZ, 0x3c, !PT ;  /* 0x0000001405054212 */ /* 0x000fc600078e3cff */
[----:B------:R-:W3:Y:S01]  /*2750*/  @P6 LDG.E R20, desc[UR36][R12.64+0x120] ;  /* 0x000120240c146981 */ /* 0x000ee2000c1e1900 */
[----:B------:R-:W-:-:S03]  /*2760*/  @P5 LOP3.LUT R5, R5, R26, RZ, 0x3c, !PT ;  /* 0x0000001a05055212 */ /* 0x000fc600078e3cff */
[----:B------:R-:W3:Y:S01]  /*2770*/  @P0 LDG.E R26, desc[UR36][R12.64+0x134] ;  /* 0x000134240c1a0981 */ /* 0x000ee2000c1e1900 */
[----:B--2---:R-:W-:-:S03]  /*2780*/  @P5 LOP3.LUT R3, R3, R22, RZ, 0x3c, !PT ;  /* 0x0000001603035212 */ /* 0x004fc600078e3cff */
[----:B------:R-:W2:Y:S01]  /*2790*/  @P6 LDG.E R22, desc[UR36][R12.64+0x128] ;  /* 0x000128240c166981 */ /* 0x000ea2000c1e1900 */
[----:B------:R-:W-:-:S03]  /*27a0*/  @P6 LOP3.LUT R3, R3, R28, RZ, 0x3c, !PT ;  /* 0x0000001c03036212 */ /* 0x000fc600078e3cff */
[----:B------:R-:W2:Y:S01]  /*27b0*/  @P0 LDG.E R28, desc[UR36][R12.64+0x13c] ;  /* 0x00013c240c1c0981 */ /* 0x000ea2000c1e1900 */
[----:B----4-:R-:W-:-:S03]  /*27c0*/  @P5 LOP3.LUT R6, R6, R21, RZ, 0x3c, !PT ;  /* 0x0000001506065212 */ /* 0x010fc600078e3cff */
[----:B------:R-:W4:Y:S01]  /*27d0*/  @P6 LDG.E R21, desc[UR36][R12.64+0x124] ;  /* 0x000124240c156981 */ /* 0x000f22000c1e1900 */
[----:B---3--:R-:W-:Y:S02]  /*27e0*/  @P5 LOP3.LUT R4, R4, R23, RZ, 0x3c, !PT ;  /* 0x0000001704045212 */ /* 0x008fe400078e3cff */
[----:B------:R-:W-:Y:S01]  /*27f0*/  @P6 LOP3.LUT R6, R6, R19, RZ, 0x3c, !PT ;  /* 0x0000001306066212 */ /* 0x000fe200078e3cff */
[----:B------:R-:W3:Y:S01]  /*2800*/  @P0 LDG.E R23, desc[UR36][R12.64+0x138] ;  /* 0x000138240c170981 */ /* 0x000ee2000c1e1900 */
[----:B------:R-:W-:-:S03]  /*2810*/  @P5 LOP3.LUT R7, R7, R24, RZ, 0x3c, !PT ;  /* 0x0000001807075212 */ /* 0x000fc600078e3cff */
[----:B------:R-:W3:Y:S04]  /*2820*/  @P0 LDG.E R24, desc[UR36][R12.64+0x12c] ;  /* 0x00012c240c180981 */ /* 0x000ee8000c1e1900 */
[----:B------:R-:W3:Y:S01]  /*2830*/  @P0 LDG.E R19, desc[UR36][R12.64+0x130] ;  /* 0x000130240c130981 */ /* 0x000ee2000c1e1900 */
[----:B------:R-:W-:-:S04]  /*2840*/  UIADD3 UR4, UPT, UPT, UR4, 0x10, URZ ;  /* 0x0000001004047890 */ /* 0x000fc8000fffe0ff */
[----:B------:R-:W-:Y:S01]  /*2850*/  UISETP.NE.AND UP0, UPT, UR4, 0x20, UPT ;  /* 0x000000200400788c */ /* 0x000fe2000bf05270 */
[----:B------:R-:W-:-:S04]  /*2860*/  @P6 LOP3.LUT R7, R7, R20, RZ, 0x3c, !PT ;  /* 0x0000001407076212 */ /* 0x000fc800078e3cff */
[----:B------:R-:W-:Y:S02]  /*2870*/  @P0 LOP3.LUT R7, R7, R26, RZ, 0x3c, !PT ;  /* 0x0000001a07070212 */ /* 0x000fe400078e3cff */
[----:B--2---:R-:W-:-:S04]  /*2880*/  @P6 LOP3.LUT R5, R5, R22, RZ, 0x3c, !PT ;  /* 0x0000001605056212 */ /* 0x004fc800078e3cff */
[----:B------:R-:W-:Y:S02]  /*2890*/  @P0 LOP3.LUT R5, R5, R28, RZ, 0x3c, !PT ;  /* 0x0000001c05050212 */ /* 0x000fe400078e3cff */
[----:B----4-:R-:W-:-:S04]  /*28a0*/  @P6 LOP3.LUT R4, R4, R21, RZ, 0x3c, !PT ;  /* 0x0000001504046212 */ /* 0x010fc800078e3cff */
[----:B---3--:R-:W-:Y:S02]  /*28b0*/  @P0 LOP3.LUT R4, R4, R23, RZ, 0x3c, !PT ;  /* 0x0000001704040212 */ /* 0x008fe400078e3cff */
[----:B------:R-:W-:Y:S02]  /*28c0*/  @P0 LOP3.LUT R3, R3, R24, RZ, 0x3c, !PT ;  /* 0x0000001803030212 */ /* 0x000fe400078e3cff */
[----:B------:R-:W-:Y:S01]  /*28d0*/  @P0 LOP3.LUT R6, R6, R19, RZ, 0x3c, !PT ;  /* 0x0000001306060212 */ /* 0x000fe200078e3cff */
[----:B------:R-:W-:Y:S06]  /*28e0*/  BRA.U UP0, `(.L_x_57) ;  /* 0xfffffff5004c7547 */ /* 0x000fec000b83ffff */
[----:B------:R-:W-:-:S05]  /*28f0*/  VIADD R14, R14, 0x1 ;  /* 0x000000010e0e7836 */ /* 0x000fca0000000000 */
[----:B------:R-:W-:-:S13]  /*2900*/  ISETP.NE.AND P0, PT, R14, 0x5, PT ;  /* 0x000000050e00780c */ /* 0x000fda0003f05270 */
[----:B------:R-:W-:Y:S05]  /*2910*/  @P0 BRA `(.L_x_58) ;  /* 0xfffffff400300947 */ /* 0x000fea000383ffff */
[----:B------:R2:W-:Y:S04]  /*2920*/  STL.64 [R1+0x8], R6 ;  /* 0x0000080601007387 */ /* 0x0005e80000100a00 */
[----:B------:R2:W-:Y:S04]  /*2930*/  STL [R1+0x4], R3 ;  /* 0x0000040301007387 */ /* 0x0005e80000100800 */
[----:B------:R2:W-:Y:S02]  /*2940*/  STL.64 [R1+0x10], R4 ;  /* 0x0000100401007387 */ /* 0x0005e40000100a00 */
.L_x_52:
[----:B------:R-:W-:Y:S05]  /*2950*/  BSYNC.RECONVERGENT B1 ;  /* 0x0000000000017941 */ /* 0x000fea0003800200 */
.L_x_51:
[C---:B------:R-:W-:Y:S01]  /*2960*/  ISETP.GT.U32.AND P0, PT, R9.reuse, 0x3, PT ;  /* 0x000000030900780c */ /* 0x040fe20003f04070 */
[----:B------:R-:W-:Y:S01]  /*2970*/  VIADD R8, R8, 0x1 ;  /* 0x0000000108087836 */ /* 0x000fe20000000000 */
[--C-:B------:R-:W-:Y:S02]  /*2980*/  SHF.R.U64 R9, R9, 0x2, R0.reuse ;  /* 0x0000000209097819 */ /* 0x100fe40000001200 */
[----:B------:R-:W-:Y:S02]  /*2990*/  ISETP.GT.U32.AND.EX P0, PT, R0, RZ, PT, P0 ;  /* 0x000000ff0000720c */ /* 0x000fe40003f04100 */
[----:B------:R-:W-:-:S11]  /*29a0*/  SHF.R.U32.HI R0, RZ, 0x2, R0 ;  /* 0x00000002ff007819 */ /* 0x000fd60000011600 */
[----:B------:R-:W-:Y:S05]  /*29b0*/  @P0 BRA `(.L_x_59) ;  /* 0xffffffd800dc0947 */ /* 0x000fea000383ffff */
.L_x_50:
[----:B------:R-:W-:Y:S05]  /*29c0*/  BSYNC.RECONVERGENT B0 ;  /* 0x0000000000007941 */ /* 0x000fea0003800200 */
.L_x_49:
[----:B------:R-:W3:Y:S01]  /*29d0*/  LDCU UR4, c[0x0][0x394] ;  /* 0x00007280ff0477ac */ /* 0x000ee20008000800 */
[----:B------:R-:W-:-:S04]  /*29e0*/  SHF.R.U32.HI R0, RZ, 0x2, R3 ;  /* 0x00000002ff007819 */ /* 0x000fc80000011603 */
[----:B------:R-:W-:Y:S01]  /*29f0*/  LOP3.LUT R0, R0, R3, RZ, 0x3c, !PT ;  /* 0x0000000300007212 */ /* 0x000fe200078e3cff */
[----:B012---:R-:W-:-:S04]  /*2a00*/  IMAD.SHL.U32 R3, R5, 0x10, RZ ;  /* 0x0000001005037824 */ /* 0x007fc800078e00ff */
[----:B------:R-:W-:-:S05]  /*2a10*/  IMAD.SHL.U32 R4, R0, 0x2, RZ ;  /* 0x0000000200047824 */ /* 0x000fca00078e00ff */
[----:B------:R-:W-:Y:S02]  /*2a20*/  LOP3.LUT R4, R0, R4, R3, 0x96, !PT ;  /* 0x0000000400047212 */ /* 0x000fe400078e9603 */
[----:B------:R-:W-:Y:S01]  /*2a30*/  MOV R0, 0x0 ;  /* 0x0000000000007802 */ /* 0x000fe20000000f00 */
[----:B---3--:R-:W0:Y:S01]  /*2a40*/  I2F.U32.RP R8, UR4 ;  /* 0x0000000400087d06 */ /* 0x008e220008209000 */
[----:B------:R-:W-:Y:S02]  /*2a50*/  LOP3.LUT R5, R4, R5, RZ, 0x3c, !PT ;  /* 0x0000000504057212 */ /* 0x000fe400078e3cff */
[----:B------:R-:W-:Y:S02]  /*2a60*/  ISETP.NE.U32.AND P1, PT, RZ, UR4, PT ;  /* 0x00000004ff007c0c */ /* 0x000fe4000bf25070 */
[----:B------:R-:W-:-:S03]  /*2a70*/  IADD3 R5, PT, PT, R2, 0x587c5, R5 ;  /* 0x000587c502057810 */ /* 0x000fc60007ffe005 */
[----:B0-----:R-:W0:Y:S02]  /*2a80*/  MUFU.RCP R8, R8 ;  /* 0x0000000800087308 */ /* 0x001e240000001000 */
[----:B0-----:R-:W-:-:S06]  /*2a90*/  VIADD R6, R8, 0xffffffe ;  /* 0x0ffffffe08067836 */ /* 0x001fcc0000000000 */
[----:B------:R0:W1:Y:S02]  /*2aa0*/  F2I.FTZ.U32.TRUNC.NTZ R7, R6 ;  /* 0x0000000600077305 */ /* 0x000064000021f000 */
[----:B0-----:R-:W-:Y:S02]  /*2ab0*/  IMAD.MOV.U32 R6, RZ, RZ, RZ ;  /* 0x000000ffff067224 */ /* 0x001fe400078e00ff */
[----:B-1----:R-:W-:-:S04]  /*2ac0*/  IMAD.MOV R9, RZ, RZ, -R7 ;  /* 0x000000ffff097224 */ /* 0x002fc800078e0a07 */
[----:B------:R-:W-:-:S04]  /*2ad0*/  IMAD R3, R9, UR4, RZ ;  /* 0x0000000409037c24 */ /* 0x000fc8000f8e02ff */
[----:B------:R-:W-:Y:S02]  /*2ae0*/  IMAD.HI.U32 R6, R7, R3, R6 ;  /* 0x0000000307067227 */ /* 0x000fe400078e0006 */
[----:B------:R0:W1:Y:S04]  /*2af0*/  LDC.64 R2, c[0x4][R0] ;  /* 0x0100000000027b82 */ /* 0x0000680000000a00 */
[----:B------:R-:W-:-:S04]  /*2b00*/  IMAD.HI.U32 R6, R6, R5, RZ ;  /* 0x0000000506067227 */ /* 0x000fc800078e00ff */
[----:B------:R-:W-:-:S04]  /*2b10*/  IMAD.MOV R6, RZ, RZ, -R6 ;  /* 0x000000ffff067224 */ /* 0x000fc800078e0a06 */
[----:B------:R-:W-:Y:S02]  /*2b20*/  IMAD R5, R6, UR4, R5 ;  /* 0x0000000406057c24 */ /* 0x000fe4000f8e0205 */
[----:B------:R-:W2:Y:S03]  /*2b30*/  LDC R6, c[0x0][0x2f8] ;  /* 0x0000be00ff067b82 */ /* 0x000ea60000000800 */
[----:B------:R-:W-:-:S13]  /*2b40*/  ISETP.GE.U32.AND P0, PT, R5, UR4, PT ;  /* 0x0000000405007c0c */ /* 0x000fda000bf06070 */
[----:B------:R-:W-:-:S05]  /*2b50*/  @P0 VIADD R5, R5, -UR4 ;  /* 0x8000000405050c36 */ /* 0x000fca0008000000 */
[----:B------:R-:W-:-:S13]  /*2b60*/  ISETP.GE.U32.AND P0, PT, R5, UR4, PT ;  /* 0x0000000405007c0c */ /* 0x000fda000bf06070 */
[----:B------:R-:W-:Y:S01]  /*2b70*/  @P0 VIADD R5, R5, -UR4 ;  /* 0x8000000405050c36 */ /* 0x000fe20008000000 */
[----:B------:R-:W-:Y:S01]  /*2b80*/  @!P1 LOP3.LUT R5, RZ, UR4, RZ, 0x33, !PT ;  /* 0x00000004ff059c12 */ /* 0x000fe2000f8e33ff */
[----:B------:R-:W3:Y:S01]  /*2b90*/  LDCU.64 UR4, c[0x4][0x48] ;  /* 0x01000900ff0477ac */ /* 0x000ee20008000a00 */
[----:B--2---:R-:W-:-:S03]  /*2ba0*/  IADD3 R6, P0, P1, R1, 0x30, R6 ;  /* 0x0000003001067810 */ /* 0x004fc6000791e006 */
[----:B------:R-:W-:Y:S01]  /*2bb0*/  VIADD R5, R5, 0x1 ;  /* 0x0000000105057836 */ /* 0x000fe20000000000 */
[----:B------:R-:W-:-:S04]  /*2bc0*/  IADD3.X R7, PT, PT, RZ, UR38, RZ, P0, P1 ;  /* 0x00000026ff077c10 */ /* 0x000fc800087e24ff */
[----:B------:R-:W-:-:S05]  /*2bd0*/  IABS R18, R5 ;  /* 0x0000000500127213 */ /* 0x000fca0000000000 */
[----:B------:R0:W-:Y:S01]  /*2be0*/  STL [R1+0x30], R18 ;  /* 0x0000301201007387 */ /* 0x0001e20000100800 */
[----:B---3--:R-:W-:Y:S02]  /*2bf0*/  IMAD.U32 R4, RZ, RZ, UR4 ;  /* 0x00000004ff047e24 */ /* 0x008fe4000f8e00ff */
[----:B-1----:R-:W-:-:S07]  /*2c00*/  IMAD.U32 R5, RZ, RZ, UR5 ;  /* 0x00000005ff057e24 */ /* 0x002fce000f8e00ff */
[----:B------:R-:W-:-:S07]  /*2c10*/  LEPC R20, `(.L_x_60) ;  /* 0x000000001014794e */ /* 0x000fce0000000000 */
[----:B0-----:R-:W-:Y:S05]  /*2c20*/  CALL.ABS.NOINC R2 ;  /* 0x0000000002007343 */ /* 0x001fea0003c00000 */
.L_x_60:
[----:B------:R-:W0:Y:S01]  /*2c30*/  S2R R0, SR_LANEID ;  /* 0x0000000000007919 */ /* 0x000e220000000000 */
[----:B------:R-:W1:Y:S01]  /*2c40*/  LDC.64 R2, c[0x0][0x398] ;  /* 0x0000e600ff027b82 */ /* 0x000e620000000a00 */
[----:B------:R-:W-:Y:S02]  /*2c50*/  VOTEU.ANY UR4, UPT, PT ;  /* 0x0000000000047886 */ /* 0x000fe400038e0100 */
[----:B------:R-:W-:Y:S02]  /*2c60*/  UFLO.U32 UR5, UR4 ;  /* 0x00000004000572bd */ /* 0x000fe400080e0000 */
[----:B------:R-:W1:Y:S01]  /*2c70*/  POPC R5, UR4 ;  /* 0x0000000400057d09 */ /* 0x000e620008000000 */
[----:B------:R-:W-:Y:S03]  /*2c80*/  STG.E desc[UR36][R16.64], R18 ;  /* 0x0000001210007986 */ /* 0x000fe6000c101924 */
[----:B0-----:R-:W-:-:S13]  /*2c90*/  ISETP.EQ.U32.AND P0, PT, R0, UR5, PT ;  /* 0x0000000500007c0c */ /* 0x001fda000bf02070 */
[----:B-1----:R-:W-:Y:S01]  /*2ca0*/  @P0 REDG.E.ADD.STRONG.GPU desc[UR36][R2.64], R5 ;  /* 0x000000050200098e */ /* 0x002fe2000c12e124 */
[----:B------:R-:W-:Y:S05]  /*2cb0*/  WARPSYNC.ALL ;  /* 0x0000000000007948 */ /* 0x000fea0003800000 */
[----:B------:R-:W-:Y:S06]  /*2cc0*/  BAR.SYNC.DEFER_BLOCKING 0x0 ;  /* 0x0000000000007b1d */ /* 0x000fec0000010000 */
[----:B------:R-:W-:Y:S05]  /*2cd0*/  EXIT ;  /* 0x000000000000794d */ /* 0x000fea0003800000 */
.L_x_61:
        /* <DEDUP_REMOVED lines=10> */
.L_x_86:


//--------------------- .text._Z20kernelGenerarTableroPiii --------------------------
	.section	.text._Z20kernelGenerarTableroPiii,"ax",@progbits
	.align	128
        .global         _Z20kernelGenerarTableroPiii
        .type           _Z20kernelGenerarTableroPiii,@function
        .size           _Z20kernelGenerarTableroPiii,(.L_x_87 - _Z20kernelGenerarTableroPiii)
        .other          _Z20kernelGenerarTableroPiii,@"STO_CUDA_ENTRY STV_DEFAULT"
_Z20kernelGenerarTableroPiii:
.text._Z20kernelGenerarTableroPiii:
[----:B------:R-:W0:Y:S08]  /*0000*/  LDC R1, c[0x0][0x37c] ;  /* 0x0000df00ff017b82 */ /* 0x000e300000000800 */
[----:B------:R-:W1:Y:S01]  /*0010*/  LDC R0, c[0x0][0x388] ;  /* 0x0000e200ff007b82 */ /* 0x000e620000000800 */
[----:B------:R-:W2:Y:S01]  /*0020*/  S2R R11, SR_TID.X ;  /* 0x00000000000b7919 */ /* 0x000ea20000002100 */
[----:B------:R-:W-:Y:S01]  /*0030*/  IMAD.MOV.U32 R9, RZ, RZ, -0x266e14b1 ;  /* 0xd991eb4fff097424 */ /* 0x000fe200078e00ff */
[----:B------:R-:W3:Y:S01]  /*0040*/  LDCU.64 UR6, c[0x0][0x358] ;  /* 0x00006b00ff0677ac */ /* 0x000ee20008000a00 */
[----:B0-----:R-:W-:Y:S01]  /*0050*/  VIADD R1, R1, 0xffffffd0 ;  /* 0xffffffd001017836 */ /* 0x001fe20000000000 */
[----:B------:R-:W-:Y:S03]  /*0060*/  BSSY.RECONVERGENT B0, `(.L_x_62) ;  /* 0x000025f000007945 */ /* 0x000fe60003800200 */
[----:B------:R-:W2:Y:S08]  /*0070*/  S2UR UR4, SR_CTAID.X ;  /* 0x00000000000479c3 */ /* 0x000eb00000002500 */
[----:B------:R-:W2:Y:S01]  /*0080*/  LDC R8, c[0x0][0x360] ;  /* 0x0000d800ff087b82 */ /* 0x000ea20000000800 */
[----:B-1----:R-:W-:-:S02]  /*0090*/  ISETP.GT.AND P0, PT, R0, -0x1, PT ;  /* 0xffffffff0000780c */ /* 0x002fc40003f04270 */
[----:B------:R-:W-:Y:S02]  /*00a0*/  LOP3.LUT R0, R0, 0xaad26b49, RZ, 0x3c, !PT ;  /* 0xaad26b4900007812 */ /* 0x000fe400078e3cff */
[----:B------:R-:W-:-:S03]  /*00b0*/  SEL R9, R9, 0x8bf16996, P0 ;  /* 0x8bf1699609097807 */ /* 0x000fc60000000000 */
[----:B------:R-:W-:Y:S01]  /*00c0*/  IMAD R0, R0, 0x4182bed5, RZ ;  /* 0x4182bed500007824 */ /* 0x000fe200078e02ff */
[C---:B------:R-:W-:Y:S01]  /*00d0*/  LOP3.LUT R4, R9.reuse, 0x5491333, RZ, 0x3c, !PT ;  /* 0x0549133309047812 */ /* 0x040fe200078e3cff */
[C---:B------:R-:W-:Y:S02]  /*00e0*/  VIADD R7, R9.reuse, 0x1f123bb5 ;  /* 0x1f123bb509077836 */ /* 0x040fe40000000000 */
[C---:B------:R-:W-:Y:S01]  /*00f0*/  VIADD R5, R0.reuse, 0x583f19 ;  /* 0x00583f1900057836 */ /* 0x040fe20000000000 */
[C---:B------:R-:W-:Y:S01]  /*0100*/  LOP3.LUT R6, R0.reuse, 0x159a55e5, RZ, 0x3c, !PT ;  /* 0x159a55e500067812 */ /* 0x040fe200078e3cff */
[----:B------:R-:W-:Y:S01]  /*0110*/  VIADD R3, R0, 0x75bcd15 ;  /* 0x075bcd1500037836 */ /* 0x000fe20000000000 */
[----:B------:R-:W-:Y:S02]  /*0120*/  IADD3 R2, PT, PT, R9, 0x64f0c9, R0 ;  /* 0x0064f0c909027810 */ /* 0x000fe40007ffe000 */
[----:B------:R0:W-:Y:S01]  /*0130*/  STL.64 [R1+0x10], R4 ;  /* 0x0000100401007387 */ /* 0x0001e20000100a00 */
[----:B--2---:R-:W-:-:S03]  /*0140*/  IMAD R0, R8, UR4, R11 ;  /* 0x0000000408007c24 */ /* 0x004fc6000f8e020b */
[----:B------:R0:W-:Y:S02]  /*0150*/  STL.64 [R1+0x8], R6 ;  /* 0x0000080601007387 */ /* 0x0001e40000100a00 */
[----:B------:R-:W-:Y:S02]  /*0160*/  ISETP.NE.AND P0, PT, R0, RZ, PT ;  /* 0x000000ff0000720c */ /* 0x000fe40003f05270 */
[----:B------:R0:W-:Y:S01]  /*0170*/  STL.64 [R1], R2 ;  /* 0x0000000201007387 */ /* 0x0001e20000100a00 */
[----:B------:R-:W-:-:S10]  /*0180*/  SHF.R.S32.HI R8, RZ, 0x1f, R0 ;  /* 0x0000001fff087819 */ /* 0x000fd40000011400 */
[----:B---3--:R-:W-:Y:S05]  /*0190*/  @!P0 BRA `(.L_x_63) ;  /* 0x00000024002c8947 */ /* 0x008fea0003800000 */
[----:B------:R-:W-:Y:S02]  /*01a0*/  IMAD.MOV.U32 R13, RZ, RZ, R8 ;  /* 0x000000ffff0d7224 */ /* 0x000fe400078e0008 */
[----:B------:R-:W-:Y:S02]  /*01b0*/  IMAD.MOV.U32 R11, RZ, RZ, RZ ;  /* 0x000000ffff0b7224 */ /* 0x000fe400078e00ff */
[----:B------:R-:W-:-:S07]  /*01c0*/  IMAD.MOV.U32 R10, RZ, RZ, R0 ;  /* 0x000000ffff0a7224 */ /* 0x000fce00078e0000 */
.L_x_72:
[----:B0-----:R-:W-:Y:S01]  /*01d0*/  LOP3.LUT R2, R10, 0x3, RZ, 0xc0, !PT ;  /* 0x000000030a027812 */ /* 0x001fe200078ec0ff */
[----:B------:R-:W-:Y:S03]  /*01e0*/  BSSY.RECONVERGENT B1, `(.L_x_64) ;  /* 0x0000240000017945 */ /* 0x000fe60003800200 */
[----:B------:R-:W-:-:S04]  /*01f0*/  ISETP.NE.U32.AND P0, PT, R2, RZ, PT ;  /* 0x000000ff0200720c */ /* 0x000fc80003f05070 */
[----:B------:R-:W-:-:S13]  /*0200*/  ISETP.NE.AND.EX P0, PT, RZ, RZ, PT, P0 ;  /* 0x000000ffff00720c */ /* 0x000fda0003f05300 */
[----:B------:R-:W-:Y:S05]  /*0210*/  @!P0 BRA `(.L_x_65) ;  /* 0x0000002000f08947 */ /* 0x000fea0003800000 */
[----:B------:R-:W0:Y:S01]  /*0220*/  LDC.64 R8, c[0x4][0x8] ;  /* 0x01000200ff087b82 */ /* 0x000e220000000a00 */
[----:B------:R-:W-:Y:S02]  /*0230*/  CS2R R2, SRZ ;  /* 0x0000000000027805 */ /* 0x000fe4000001ff00 */
[----:B------:R-:W-:Y:S02]  /*0240*/  CS2R R4, SRZ ;  /* 0x0000000000047805 */ /* 0x000fe4000001ff00 */
[----:B------:R-:W-:Y:S01]  /*0250*/  CS2R R6, SRZ ;  /* 0x0000000000067805 */ /* 0x000fe2000001ff00 */
[----:B0-----:R-:W-:-:S07]  /*0260*/  IMAD.WIDE.U32 R8, R11, 0xc80, R8 ;  /* 0x00000c800b087825 */ /* 0x001fce00078e0008 */
.L_x_67:
[----:B------:R-:W-:-:S06]  /*0270*/  IMAD R12, R2, 0x4, R1 ;  /* 0x00000004020c7824 */ /* 0x000fcc00078e0201 */
[----:B------:R-:W5:Y:S01]  /*0280*/  LDL R12, [R12+0x4] ;  /* 0x000004000c0c7983 */ /* 0x000f620000100800 */
[----:B------:R-:W-:-:S05]  /*0290*/  UMOV UR4, URZ ;  /* 0x000000ff00047c82 */ /* 0x000fca0008000000 */
.L_x_66:
[----:B-----5:R-:W-:Y:S01]  /*02a0*/  SHF.R.U32.HI R22, RZ, UR4, R12 ;  /* 0x00000004ff167c19 */ /* 0x020fe2000801160c */
[----:B------:R-:W-:-:S03]  /*02b0*/  IMAD.SHL.U32 R14, R2, 0x20, RZ ;  /* 0x00000020020e7824 */ /* 0x000fc600078e00ff */
[----:B------:R-:W-:Y:S01]  /*02c0*/  LOP3.LUT R15, R22, 0x1, RZ, 0xc0, !PT ;  /* 0x00000001160f7812 */ /* 0x000fe200078ec0ff */
[----:B------:R-:W-:-:S03]  /*02d0*/  VIADD R14, R14, UR4 ;  /* 0x000000040e0e7c36 */ /* 0x000fc60008000000 */
        /* <DEDUP_REMOVED lines=23> */
[----:B------:R-:W-:-:S03]  /*0450*/  @P4 LOP3.LUT R5, R5, R26, RZ, 0x3c, !PT ;  /* 0x0000001a05054212 */ /* 0x000fc600078e3cff */
        /* <DEDUP_REMOVED lines=31> */
[----:B------:R-:W-:Y:S02]  /*0650*/  LOP3.LUT P0, RZ, R22, 0x80, RZ, 0xc0, !PT ;  /* 0x0000008016ff7812 */ /* 0x000fe4000780c0ff */
[----:B------:R-:W-:Y:S02]  /*0660*/  @P3 LOP3.LUT R7, R7, R26, RZ, 0x3c, !PT ;  /* 0x0000001a07073212 */ /* 0x000fe400078e3cff */
[----:B------:R-:W-:Y:S02]  /*0670*/  @P3 LOP3.LUT R4, R4, R17, RZ, 0x3c, !PT ;  /* 0x0000001104043212 */ /* 0x000fe400078e3cff */
        /* <DEDUP_REMOVED lines=17> */
[----:B------:R-:W-:Y:S02]  /*0790*/  @P6 LOP3.LUT R5, R5, R28, RZ, 0x3c, !PT ;  /* 0x0000001c05056212 */ /* 0x000fe400078e3cff */
[----:B------:R-:W-:Y:S02]  /*07a0*/  @P6 LOP3.LUT R6, R6, R17, RZ, 0x3c, !PT ;  /* 0x0000001106066212 */ /* 0x000fe400078e3cff */
[----:B------:R-:W-:Y:S02]  /*07b0*/  @P6 LOP3.LUT R4, R4, R19, RZ, 0x3c, !PT ;  /* 0x0000001304046212 */ /* 0x000fe400078e3cff */
[----:B------:R-:W-:Y:S02]  /*07c0*/  @P0 LOP3.LUT R5, R5, R26, RZ, 0x3c, !PT ;  /* 0x0000001a05050212 */ /* 0x000fe400078e3cff */
[----:B------:R-:W-:-:S02]  /*07d0*/  @P0 LOP3.LUT R6, R6, R21, RZ, 0x3c, !PT ;  /* 0x0000001506060212 */ /* 0x000fc400078e3cff */
[----:B------:R-:W-:Y:S02]  /*07e0*/  @P0 LOP3.LUT R4, R4, R23, RZ, 0x3c, !PT ;  /* 0x0000001704040212 */ /* 0x000fe400078e3cff */
[----:B--2---:R-:W-:Y:S02]  /*07f0*/  @P6 LOP3.LUT R3, R3, R16, RZ, 0x3c, !PT ;  /* 0x0000001003036212 */ /* 0x004fe400078e3cff */
[----:B---3--:R-:W-:Y:S02]  /*0800*/  @P6 LOP3.LUT R7, R7, R18, RZ, 0x3c, !PT ;  /* 0x0000001207076212 */ /* 0x008fe400078e3cff */
[----:B----4-:R-:W-:Y:S02]  /*0810*/  @P0 LOP3.LUT R3, R3, R20, RZ, 0x3c, !PT ;  /* 0x0000001403030212 */ /* 0x010fe400078e3cff */
[----:B------:R-:W-:Y:S02]  /*0820*/  @P0 LOP3.LUT R7, R7, R24, RZ, 0x3c, !PT ;  /* 0x0000001807070212 */ /* 0x000fe400078e3cff */
        /* <DEDUP_REMOVED lines=71> */
[----:B------:R-:W-:-:S04]  /*0ca0*/  UIADD3 UR4, UPT, UPT, UR4, 0x10, URZ ;  /* 0x0000001004047890 */ /* 0x000fc8000fffe0ff */
[----:B------:R-:W-:Y:S01]  /*0cb0*/  UISETP.NE.AND UP0, UPT, UR4, 0x20, UPT ;  /* 0x000000200400788c */ /* 0x000fe2000bf05270 */
[----:B--2---:R-:W-:Y:S02]  /*0cc0*/  @P5 LOP3.LUT R5, R5, R18, RZ, 0x3c, !PT ;  /* 0x0000001205055212 */ /* 0x004fe400078e3cff */
[----:B---3--:R-:W-:Y:S02]  /*0cd0*/  @P6 LOP3.LUT R6, R6, R19, RZ, 0x3c, !PT ;  /* 0x0000001306066212 */ /* 0x008fe400078e3cff */
[----:B----4-:R-:W-:Y:S02]  /*0ce0*/  @P6 LOP3.LUT R3, R3, R20, RZ, 0x3c, !PT ;  /* 0x0000001403036212 */ /* 0x010fe400078e3cff */
[----:B------:R-:W-:Y:S02]  /*0cf0*/  @P6 LOP3.LUT R4, R4, R21, RZ, 0x3c, !PT ;  /* 0x0000001504046212 */ /* 0x000fe400078e3cff */
[----:B------:R-:W-:Y:S02]  /*0d00*/  @P6 LOP3.LUT R7, R7, R22, RZ, 0x3c, !PT ;  /* 0x0000001607076212 */ /* 0x000fe400078e3cff */
[----:B------:R-:W-:-:S02]  /*0d10*/  @P6 LOP3.LUT R5, R5, R16, RZ, 0x3c, !PT ;  /* 0x0000001005056212 */ /* 0x000fc400078e3cff */
[----:B------:R-:W-:Y:S02]  /*0d20*/  @P0 LOP3.LUT R3, R3, R24, RZ, 0x3c, !PT ;  /* 0x0000001803030212 */ /* 0x000fe400078e3cff */
[----:B------:R-:W-:Y:S02]  /*0d30*/  @P0 LOP3.LUT R5, R5, R28, RZ, 0x3c, !PT ;  /* 0x0000001c05050212 */ /* 0x000fe400078e3cff */
[----:B------:R-:W-:Y:S02]  /*0d40*/  @P0 LOP3.LUT R7, R7, R26, RZ, 0x3c, !PT ;  /* 0x0000001a07070212 */ /* 0x000fe400078e3cff */
[----:B------:R-:W-:Y:S02]  /*0d50*/  @P0 LOP3.LUT R4, R4, R23, RZ, 0x3c, !PT ;  /* 0x0000001704040212 */ /* 0x000fe400078e3cff */
[----:B------:R-:W-:Y:S01]  /*0d60*/  @P0 LOP3.LUT R6, R6, R17, RZ, 0x3c, !PT ;  /* 0x0000001106060212 */ /* 0x000fe200078e3cff */
[----:B------:R-:W-:Y:S06]  /*0d70*/  BRA.U UP0, `(.L_x_66) ;  /* 0xfffffff500487547 */ /* 0x000fec000b83ffff */
[----:B------:R-:W-:-:S05]  /*0d80*/  VIADD R2, R2, 0x1 ;  /* 0x0000000102027836 */ /* 0x000fca0000000000 */
[----:B------:R-:W-:-:S13]  /*0d90*/  ISETP.NE.AND P0, PT, R2, 0x5, PT ;  /* 0x000000050200780c */ /* 0x000fda0003f05270 */
[----:B------:R-:W-:Y:S05]  /*0da0*/  @P0 BRA `(.L_x_67) ;  /* 0xfffffff400300947 */ /* 0x000fea000383ffff */
        /* <DEDUP_REMOVED lines=8> */
[----:B------:R-:W-:Y:S01]  /*0e30*/  CS2R R2, SRZ ;  /* 0x0000000000027805 */ /* 0x000fe2000001ff00 */
[----:B------:R-:W-:Y:S01]  /*0e40*/  IMAD.MOV.U32 R4, RZ, RZ, RZ ;  /* 0x000000ffff047224 */ /* 0x000fe200078e00ff */
[----:B------:R-:W-:Y:S01]  /*0e50*/  CS2R R6, SRZ ;  /* 0x0000000000067805 */ /* 0x000fe2000001ff00 */
[----:B------:R-:W-:-:S07]  /*0e60*/  IMAD.U32 R5, RZ, RZ, UR4 ;  /* 0x00000004ff057e24 */ /* 0x000fce000f8e00ff */
.L_x_69:
[----:B------:R-:W-:-:S06]  /*0e70*/  IMAD R12, R2, 0x4, R1 ;  /* 0x00000004020c7824 */ /* 0x000fcc00078e0201 */
[----:B------:R-:W5:Y:S01]  /*0e80*/  LDL R12, [R12+0x4] ;  /* 0x000004000c0c7983 */ /* 0x000f620000100800 */
[----:B------:R-:W-:-:S05]  /*0e90*/  UMOV UR4, URZ ;  /* 0x000000ff00047c82 */ /* 0x000fca0008000000 */
.L_x_68:
        /* <DEDUP_REMOVED lines=185> */
[----:B------:R-:W-:Y:S01]  /*1a30*/  CS2R R2, SRZ ;  /* 0x0000000000027805 */ /* 0x000fe2000001ff00 */
[----:B------:R-:W-:Y:S01]  /*1a40*/  IMAD.MOV.U32 R4, RZ, RZ, RZ ;  /* 0x000000ffff047224 */ /* 0x000fe200078e00ff */
[----:B------:R-:W-:Y:S01]  /*1a50*/  CS2R R6, SRZ ;  /* 0x0000000000067805 */ /* 0x000fe2000001ff00 */
[----:B------:R-:W-:-:S07]  /*1a60*/  IMAD.U32 R5, RZ, RZ, UR4 ;  /* 0x00000004ff057e24 */ /* 0x000fce000f8e00ff */
.L_x_71:
[----:B------:R-:W-:-:S06]  /*1a70*/  IMAD R12, R2, 0x4, R1 ;  /* 0x00000004020c7824 */ /* 0x000fcc00078e0201 */
[----:B------:R-:W5:Y:S01]  /*1a80*/  LDL R12, [R12+0x4] ;  /* 0x000004000c0c7983 */ /* 0x000f620000100800 */
[----:B------:R-:W-:-:S05]  /*1a90*/  UMOV UR4, URZ ;  /* 0x000000ff00047c82 */ /* 0x000fca0008000000 */
.L_x_70:
        /* <DEDUP_REMOVED lines=180> */
.L_x_65:
[----:B------:R-:W-:Y:S05]  /*25e0*/  BSYNC.RECONVERGENT B1 ;  /* 0x0000000000017941 */ /* 0x000fea0003800200 */
.L_x_64:
[C---:B------:R-:W-:Y:S01]  /*25f0*/  ISETP.GT.U32.AND P0, PT, R10.reuse, 0x3, PT ;  /* 0x000000030a00780c */ /* 0x040fe20003f04070 */
[----:B------:R-:W-:Y:S01]  /*2600*/  VIADD R11, R11, 0x1 ;  /* 0x000000010b0b7836 */ /* 0x000fe20000000000 */
[--C-:B------:R-:W-:Y:S02]  /*2610*/  SHF.R.U64 R10, R10, 0x2, R13.reuse ;  /* 0x000000020a0a7819 */ /* 0x100fe4000000120d */
[----:B------:R-:W-:Y:S02]  /*2620*/  ISETP.GT.U32.AND.EX P0, PT, R13, RZ, PT, P0 ;  /* 0x000000ff0d00720c */ /* 0x000fe40003f04100 */
[----:B------:R-:W-:-:S11]  /*2630*/  SHF.R.U32.HI R13, RZ, 0x2, R13 ;  /* 0x00000002ff0d7819 */ /* 0x000fd6000001160d */
[----:B------:R-:W-:Y:S05]  /*2640*/  @P0 BRA `(.L_x_72) ;  /* 0xffffffd800e00947 */ /* 0x000fea000383ffff */
.L_x_63:
[----:B------:R-:W-:Y:S05]  /*2650*/  BSYNC.RECONVERGENT B0 ;  /* 0x0000000000007941 */ /* 0x000fea0003800200 */
.L_x_62:
[----:B------:R-:W1:Y:S01]  /*2660*/  LDCU UR4, c[0x0][0x38c] ;  /* 0x00007180ff0477ac */ /* 0x000e620008000800 */
[----:B------:R-:W2:Y:S01]  /*2670*/  LDC R8, c[0x0][0x388] ;  /* 0x0000e200ff087b82 */ /* 0x000ea20000000800 */
[----:B0-----:R-:W-:Y:S01]  /*2680*/  SHF.R.U32.HI R2, RZ, 0x2, R3 ;  /* 0x00000002ff027819 */ /* 0x001fe20000011603 */
[----:B------:R-:W-:Y:S01]  /*2690*/  IMAD.MOV.U32 R9, RZ, RZ, -0x266e14b1 ;  /* 0xd991eb4fff097424 */ /* 0x000fe200078e00ff */
[----:B------:R-:W0:Y:S02]  /*26a0*/  LDCU.64 UR8, c[0x0][0x380] ;  /* 0x00007000ff0877ac */ /* 0x000e240008000a00 */
[----:B------:R-:W-:Y:S01]  /*26b0*/  LOP3.LUT R2, R2, R3, RZ, 0x3c, !PT ;  /* 0x0000000302027212 */ /* 0x000fe200078e3cff */
[----:B------:R-:W-:Y:S01]  /*26c0*/  IMAD.SHL.U32 R3, R5, 0x10, RZ ;  /* 0x0000001005037824 */ /* 0x000fe200078e00ff */
[----:B-1----:R-:W1:Y:S01]  /*26d0*/  I2F.U32.RP R4, UR4 ;  /* 0x0000000400047d06 */ /* 0x002e620008209000 */
[----:B------:R-:W-:Y:S02]  /*26e0*/  ISETP.NE.U32.AND P1, PT, RZ, UR4, PT ;  /* 0x00000004ff007c0c */ /* 0x000fe4000bf25070 */
[----:B--2---:R-:W-:-:S02]  /*26f0*/  ISETP.GT.AND P0, PT, R8, -0x1, PT ;  /* 0xffffffff0800780c */ /* 0x004fc40003f04270 */
[----:B------:R-:W-:Y:S02]  /*2700*/  LOP3.LUT R8, R8, 0xaad26b49, RZ, 0x3c, !PT ;  /* 0xaad26b4908087812 */ /* 0x000fe400078e3cff */
        /* <DEDUP_REMOVED lines=10> */
[----:B-1----:R-:W-:-:S04]  /*27b0*/  IMAD.MOV R6, RZ, RZ, -R7 ;  /* 0x000000ffff067224 */ /* 0x002fc800078e0a07 */
[----:B------:R-:W-:Y:S02]  /*27c0*/  IMAD R3, R6, UR4, RZ ;  /* 0x0000000406037c24 */ /* 0x000fe4000f8e02ff */
[----:B------:R-:W-:-:S04]  /*27d0*/  IMAD.MOV.U32 R6, RZ, RZ, RZ ;  /* 0x000000ffff067224 */ /* 0x000fc800078e00ff */
[----:B------:R-:W-:Y:S01]  /*27e0*/  IMAD.HI.U32 R7, R7, R3, R6 ;  /* 0x0000000307077227 */ /* 0x000fe200078e0006 */
[----:B------:R-:W-:-:S05]  /*27f0*/  SHF.R.S32.HI R3, RZ, 0x1f, R0 ;  /* 0x0000001fff037819 */ /* 0x000fca0000011400 */
[----:B------:R-:W-:-:S04]  /*2800*/  IMAD.HI.U32 R7, R7, R4, RZ ;  /* 0x0000000407077227 */ /* 0x000fc800078e00ff */
[----:B------:R-:W-:-:S04]  /*2810*/  IMAD.MOV R7, RZ, RZ, -R7 ;  /* 0x000000ffff077224 */ /* 0x000fc800078e0a07 */
[----:B------:R-:W-:-:S05]  /*2820*/  IMAD R4, R7, UR4, R4 ;  /* 0x0000000407047c24 */ /* 0x000fca000f8e0204 */
[----:B------:R-:W-:-:S13]  /*2830*/  ISETP.GE.U32.AND P0, PT, R4, UR4, PT ;  /* 0x0000000404007c0c */ /* 0x000fda000bf06070 */
[----:B------:R-:W-:-:S05]  /*2840*/  @P0 VIADD R4, R4, -UR4 ;  /* 0x8000000404040c36 */ /* 0x000fca0008000000 */
[----:B------:R-:W-:-:S13]  /*2850*/  ISETP.GE.U32.AND P0, PT, R4, UR4, PT ;  /* 0x0000000404007c0c */ /* 0x000fda000bf06070 */
[----:B------:R-:W-:Y:S01]  /*2860*/  @P0 VIADD R4, R4, -UR4 ;  /* 0x8000000404040c36 */ /* 0x000fe20008000000 */
[----:B------:R-:W-:Y:S02]  /*2870*/  @!P1 LOP3.LUT R4, RZ, UR4, RZ, 0x33, !PT ;  /* 0x00000004ff049c12 */ /* 0x000fe4000f8e33ff */
[----:B0-----:R-:W-:-:S03]  /*2880*/  LEA R2, P0, R0, UR8, 0x2 ;  /* 0x0000000800027c11 */ /* 0x001fc6000f8010ff */
[----:B------:R-:W-:Y:S01]  /*2890*/  VIADD R4, R4, 0x1 ;  /* 0x0000000104047836 */ /* 0x000fe20000000000 */
[----:B------:R-:W-:-:S04]  /*28a0*/  LEA.HI.X R3, R0, UR9, R3, 0x2, P0 ;  /* 0x0000000900037c11 */ /* 0x000fc800080f1403 */
[----:B------:R-:W-:-:S05]  /*28b0*/  IABS R5, R4 ;  /* 0x0000000400057213 */ /* 0x000fca0000000000 */
[----:B------:R-:W-:Y:S01]  /*28c0*/  STG.E desc[UR6][R2.64], R5 ;  /* 0x0000000502007986 */ /* 0x000fe2000c101906 */
[----:B------:R-:W-:Y:S05]  /*28d0*/  EXIT ;  /* 0x000000000000794d */ /* 0x000fea0003800000 */
.L_x_73:
        /* <DEDUP_REMOVED lines=10> */
.L_x_87:


//--------------------- .text._Z18kernelRompeCabezasPiiiii --------------------------
	.section	.text._Z18kernelRompeCabezasPiiiii,"ax",@progbits
	.align	128
        .global         _Z18kernelRompeCabezasPiiiii
        .type           _Z18kernelRompeCabezasPiiiii,@function
        .size           _Z18kernelRompeCabezasPiiiii,(.L_x_88 - _Z18kernelRompeCabezasPiiiii)
        .other          _Z18kernelRompeCabezasPiiiii,@"STO_CUDA_ENTRY STV_DEFAULT"
_Z18kernelRompeCabezasPiiiii:
.text._Z18kernelRompeCabezasPiiiii:
[----:B------:R-:W-:Y:S01]  /*0000*/  LDC R1, c[0x0][0x37c] ;  /* 0x0000df00ff017b82 */ /* 0x000fe20000000800 */
[----:B------:R-:W0:Y:S07]  /*0010*/  S2R R0, SR_TID.X ;  /* 0x0000000000007919 */ /* 0x000e2e0000002100 */
[----:B------:R-:W0:Y:S01]  /*0020*/  S2UR UR6, SR_CTAID.X ;  /* 0x00000000000679c3 */ /* 0x000e220000002500 */
[----:B------:R-:W1:Y:S07]  /*0030*/  LDCU.64 UR4, c[0x0][0x358] ;  /* 0x00006b00ff0477ac */ /* 0x000e6e0008000a00 */
[----:B------:R-:W0:Y:S08]  /*0040*/  LDC R3, c[0x0][0x360] ;  /* 0x0000d800ff037b82 */ /* 0x000e300000000800 */
[----:B------:R-:W2:Y:S08]  /*0050*/  LDC.64 R4, c[0x0][0x380] ;  /* 0x0000e000ff047b82 */ /* 0x000eb00000000a00 */
[----:B------:R-:W3:Y:S01]  /*0060*/  LDC R9, c[0x0][0x394] ;  /* 0x0000e500ff097b82 */ /* 0x000ee20000000800 */
[----:B0-----:R-:W-:Y:S01]  /*0070*/  IMAD R3, R3, UR6, R0 ;  /* 0x0000000603037c24 */ /* 0x001fe2000f8e0200 */
[----:B------:R-:W0:Y:S03]  /*0080*/  LDCU UR6, c[0x0][0x390] ;  /* 0x00007200ff0677ac */ /* 0x000e260008000800 */
[----:B--2---:R-:W-:-:S05]  /*0090*/  IMAD.WIDE R2, R3, 0x4, R4 ;  /* 0x0000000403027825 */ /* 0x004fca00078e0204 */
[----:B-1----:R-:W0:Y:S01]  /*00a0*/  LDG.E R0, desc[UR4][R2.64] ;  /* 0x0000000402007981 */ /* 0x002e22000c1e1900 */
[----:B------:R-:W-:Y:S01]  /*00b0*/  MOV R7, 0xffffffff ;  /* 0xffffffff00077802 */ /* 0x000fe20000000f00 */
[----:B---3--:R-:W-:Y:S01]  /*00c0*/  IMAD.WIDE R4, R9, 0x4, R4 ;  /* 0x0000000409047825 */ /* 0x008fe200078e0204 */
[----:B0-----:R-:W-:-:S13]  /*00d0*/  ISETP.NE.AND P0, PT, R0, UR6, PT ;  /* 0x0000000600007c0c */ /* 0x001fda000bf05270 */
[----:B------:R-:W-:Y:S01]  /*00e0*/  @!P0 STG.E desc[UR4][R2.64], R7 ;  /* 0x0000000702008986 */ /* 0x000fe2000c101904 */
[----:B------:R-:W-:Y:S06]  /*00f0*/  BAR.SYNC.DEFER_BLOCKING 0x0 ;  /* 0x0000000000007b1d */ /* 0x000fec0000010000 */
[----:B------:R-:W-:Y:S01]  /*0100*/  STG.E desc[UR4][R4.64], R7 ;  /* 0x0000000704007986 */ /* 0x000fe2000c101904 */
[----:B------:R-:W-:Y:S05]  /*0110*/  EXIT ;  /* 0x000000000000794d */ /* 0x000fea0003800000 */
.L_x_74:
        /* <DEDUP_REMOVED lines=14> */
.L_x_88:


//--------------------- .text._Z9kernelTNTPiiii   --------------------------
	.section	.text._Z9kernelTNTPiiii,"ax",@progbits
	.align	128
        .global         _Z9kernelTNTPiiii
        .type           _Z9kernelTNTPiiii,@function
        .size           _Z9kernelTNTPiiii,(.L_x_89 - _Z9kernelTNTPiiii)
        .other          _Z9kernelTNTPiiii,@"STO_CUDA_ENTRY STV_DEFAULT"
_Z9kernelTNTPiiii:
.text._Z9kernelTNTPiiii:
[----:B------:R-:W-:Y:S08]  /*0000*/  LDC R1, c[0x0][0x37c] ;  /* 0x0000df00ff017b82 */ /* 0x000ff00000000800 */
[----:B------:R-:W0:Y:S01]  /*0010*/  LDC R0, c[0x0][0x38c] ;  /* 0x0000e300ff007b82 */ /* 0x000e220000000800 */
[----:B------:R-:W1:Y:S01]  /*0020*/  S2R R4, SR_TID.X ;  /* 0x0000000000047919 */ /* 0x000e620000002100 */
[----:B------:R-:W-:Y:S01]  /*0030*/  BSSY.RECONVERGENT B0, `(.L_x_75) ;  /* 0x0000048000007945 */ /* 0x000fe20003800200 */
[----:B------:R-:W-:-:S05]  /*0040*/  IMAD.MOV.U32 R15, RZ, RZ, -0x1 ;  /* 0xffffffffff0f7424 */ /* 0x000fca00078e00ff */
[----:B------:R-:W1:Y:S08]  /*0050*/  S2UR UR4, SR_CTAID.X ;  /* 0x00000000000479c3 */ /* 0x000e700000002500 */
[----:B------:R-:W1:Y:S01]  /*0060*/  LDC R3, c[0x0][0x360] ;  /* 0x0000d800ff037b82 */ /* 0x000e620000000800 */
[----:B0-----:R-:W-:-:S07]  /*0070*/  IABS R9, R0 ;  /* 0x0000000000097213 */ /* 0x001fce0000000000 */
[----:B------:R-:W0:Y:S01]  /*0080*/  LDC R5, c[0x0][0x390] ;  /* 0x0000e400ff057b82 */ /* 0x000e220000000800 */
[----:B------:R-:W2:Y:S01]  /*0090*/  I2F.RP R2, R9 ;  /* 0x0000000900027306 */ /* 0x000ea20000209400 */
[----:B-1----:R-:W-:Y:S01]  /*00a0*/  IMAD R3, R3, UR4, R4 ;  /* 0x0000000403037c24 */ /* 0x002fe2000f8e0204 */
[----:B------:R-:W1:Y:S06]  /*00b0*/  LDCU.64 UR4, c[0x0][0x358] ;  /* 0x00006b00ff0477ac */ /* 0x000e6c0008000a00 */
[----:B--2---:R-:W2:Y:S01]  /*00c0*/  MUFU.RCP R2, R2 ;  /* 0x0000000200027308 */ /* 0x004ea20000001000 */
[----:B0-----:R-:W-:Y:S01]  /*00d0*/  IABS R10, R5 ;  /* 0x00000005000a7213 */ /* 0x001fe20000000000 */
[----:B--2---:R-:W-:Y:S01]  /*00e0*/  VIADD R6, R2, 0xffffffe ;  /* 0x0ffffffe02067836 */ /* 0x004fe20000000000 */
[----:B------:R-:W-:-:S05]  /*00f0*/  IABS R2, R3 ;  /* 0x0000000300027213 */ /* 0x000fca0000000000 */
[----:B------:R0:W2:Y:S02]  /*0100*/  F2I.FTZ.U32.TRUNC.NTZ R7, R6 ;  /* 0x0000000600077305 */ /* 0x0000a4000021f000 */
[----:B0-----:R-:W-:Y:S02]  /*0110*/  IMAD.MOV.U32 R6, RZ, RZ, RZ ;  /* 0x000000ffff067224 */ /* 0x001fe400078e00ff */
[----:B--2---:R-:W-:-:S04]  /*0120*/  IMAD.MOV R8, RZ, RZ, -R7 ;  /* 0x000000ffff087224 */ /* 0x004fc800078e0a07 */
[----:B------:R-:W-:-:S04]  /*0130*/  IMAD R11, R8, R9, RZ ;  /* 0x00000009080b7224 */ /* 0x000fc800078e02ff */
[----:B------:R-:W-:-:S06]  /*0140*/  IMAD.HI.U32 R7, R7, R11, R6 ;  /* 0x0000000b07077227 */ /* 0x000fcc00078e0006 */
[----:B------:R-:W-:-:S04]  /*0150*/  IMAD.HI.U32 R4, R7, R10, RZ ;  /* 0x0000000a07047227 */ /* 0x000fc800078e00ff */
[----:B------:R-:W-:-:S04]  /*0160*/  IMAD.HI.U32 R7, R7, R2, RZ ;  /* 0x0000000207077227 */ /* 0x000fc800078e00ff */
[----:B------:R-:W-:Y:S02]  /*0170*/  IMAD.MOV R6, RZ, RZ, -R4 ;  /* 0x000000ffff067224 */ /* 0x000fe400078e0a04 */
[----:B------:R-:W-:Y:S02]  /*0180*/  IMAD.MOV R8, RZ, RZ, -R7 ;  /* 0x000000ffff087224 */ /* 0x000fe400078e0a07 */
[C---:B------:R-:W-:Y:S02]  /*0190*/  IMAD R6, R9.reuse, R6, R10 ;  /* 0x0000000609067224 */ /* 0x040fe400078e020a */
[----:B------:R-:W-:-:S03]  /*01a0*/  IMAD R2, R9, R8, R2 ;  /* 0x0000000809027224 */ /* 0x000fc600078e0202 */
[C---:B------:R-:W-:Y:S02]  /*01b0*/  ISETP.GT.U32.AND P0, PT, R9.reuse, R6, PT ;  /* 0x000000060900720c */ /* 0x040fe40003f04070 */
[----:B------:R-:W-:-:S11]  /*01c0*/  ISETP.GT.U32.AND P2, PT, R9, R2, PT ;  /* 0x000000020900720c */ /* 0x000fd60003f44070 */
[-C--:B------:R-:W-:Y:S01]  /*01d0*/  @!P0 IADD3 R6, PT, PT, R6, -R9.reuse, RZ ;  /* 0x8000000906068210 */ /* 0x080fe20007ffe0ff */
[----:B------:R-:W-:Y:S02]  /*01e0*/  @!P0 VIADD R4, R4, 0x1 ;  /* 0x0000000104048836 */ /* 0x000fe40000000000 */
[----:B------:R-:W-:Y:S01]  /*01f0*/  @!P2 IMAD.IADD R2, R2, 0x1, -R9 ;  /* 0x000000010202a824 */ /* 0x000fe200078e0a09 */
[-C--:B------:R-:W-:Y:S01]  /*0200*/  ISETP.GE.U32.AND P3, PT, R6, R9.reuse, PT ;  /* 0x000000090600720c */ /* 0x080fe20003f66070 */
[----:B------:R-:W-:Y:S01]  /*0210*/  @!P2 VIADD R7, R7, 0x1 ;  /* 0x000000010707a836 */ /* 0x000fe20000000000 */
[-C--:B------:R-:W-:Y:S02]  /*0220*/  LOP3.LUT R6, R5, R0.reuse, RZ, 0x3c, !PT ;  /* 0x0000000005067212 */ /* 0x080fe400078e3cff */
[----:B------:R-:W-:Y:S02]  /*0230*/  ISETP.GE.U32.AND P4, PT, R2, R9, PT ;  /* 0x000000090200720c */ /* 0x000fe40003f86070 */
[----:B------:R-:W-:-:S02]  /*0240*/  LOP3.LUT R2, R3, R0, RZ, 0x3c, !PT ;  /* 0x0000000003027212 */ /* 0x000fc400078e3cff */
[----:B------:R-:W-:Y:S02]  /*0250*/  ISETP.GE.AND P1, PT, R6, RZ, PT ;  /* 0x000000ff0600720c */ /* 0x000fe40003f26270 */
[----:B------:R-:W-:Y:S02]  /*0260*/  ISETP.GE.AND P0, PT, R2, RZ, PT ;  /* 0x000000ff0200720c */ /* 0x000fe40003f06270 */
[----:B------:R-:W-:Y:S01]  /*0270*/  ISETP.NE.AND P2, PT, R0, RZ, PT ;  /* 0x000000ff0000720c */ /* 0x000fe20003f45270 */
[----:B------:R-:W-:Y:S01]  /*0280*/  @P3 VIADD R4, R4, 0x1 ;  /* 0x0000000104043836 */ /* 0x000fe20000000000 */
[----:B------:R-:W-:-:S03]  /*0290*/  LOP3.LUT R2, RZ, R0, RZ, 0x33, !PT ;  /* 0x00000000ff027212 */ /* 0x000fc600078e33ff */
[----:B------:R-:W-:-:S04]  /*02a0*/  @P4 IADD3 R7, PT, PT, R7, 0x1, RZ ;  /* 0x0000000107074810 */ /* 0x000fc80007ffe0ff */
[----:B------:R-:W-:Y:S02]  /*02b0*/  @!P1 IMAD.MOV R4, RZ, RZ, -R4 ;  /* 0x000000ffff049224 */ /* 0x000fe400078e0a04 */
[----:B------:R-:W-:-:S03]  /*02c0*/  @!P0 IMAD.MOV R7, RZ, RZ, -R7 ;  /* 0x000000ffff078224 */ /* 0x000fc600078e0a07 */
[C---:B------:R-:W-:Y:S02]  /*02d0*/  SEL R4, R2.reuse, R4, !P2 ;  /* 0x0000000402047207 */ /* 0x040fe40005000000 */
[----:B------:R-:W-:Y:S02]  /*02e0*/  SEL R11, R2, R7, !P2 ;  /* 0x00000007020b7207 */ /* 0x000fe40005000000 */
[----:B------:R-:W0:Y:S01]  /*02f0*/  LDC.64 R6, c[0x0][0x380] ;  /* 0x0000e000ff067b82 */ /* 0x000e220000000a00 */
[----:B------:R-:W-:Y:S01]  /*0300*/  IMAD.MOV R2, RZ, RZ, -R4 ;  /* 0x000000ffff027224 */ /* 0x000fe200078e0a04 */
[----:B------:R-:W-:-:S03]  /*0310*/  IADD3 R8, PT, PT, -R11, RZ, RZ ;  /* 0x000000ff0b087210 */ /* 0x000fc60007ffe1ff */
[C---:B------:R-:W-:Y:S02]  /*0320*/  IMAD R2, R0.reuse, R2, R5 ;  /* 0x0000000200027224 */ /* 0x040fe400078e0205 */
[----:B------:R-:W-:Y:S02]  /*0330*/  IMAD R13, R0, R8, R3 ;  /* 0x00000008000d7224 */ /* 0x000fe400078e0203 */
[C---:B------:R-:W-:Y:S02]  /*0340*/  VIADD R8, R2.reuse, 0xfffffffc ;  /* 0xfffffffc02087836 */ /* 0x040fe40000000000 */
[----:B------:R-:W-:-:S03]  /*0350*/  VIADD R2, R2, 0x4 ;  /* 0x0000000402027836 */ /* 0x000fc60000000000 */
[----:B------:R-:W-:Y:S01]  /*0360*/  ISETP.GT.AND P0, PT, R8, R13, PT ;  /* 0x0000000d0800720c */ /* 0x000fe20003f04270 */
[C---:B------:R-:W-:Y:S01]  /*0370*/  VIADD R8, R4.reuse, 0xfffffffc ;  /* 0xfffffffc04087836 */ /* 0x040fe20000000000 */
[----:B------:R-:W-:Y:S02]  /*0380*/  IADD3 R4, PT, PT, R4, 0x4, RZ ;  /* 0x0000000404047810 */ /* 0x000fe40007ffe0ff */
[----:B------:R-:W-:Y:S02]  /*0390*/  SEL R9, RZ, 0x1, P0 ;  /* 0x00000001ff097807 */ /* 0x000fe40000000000 */
[----:B------:R-:W-:Y:S02]  /*03a0*/  ISETP.GT.AND P1, PT, R8, R11, PT ;  /* 0x0000000b0800720c */ /* 0x000fe40003f24270 */
[----:B------:R-:W-:Y:S02]  /*03b0*/  ISETP.GE.AND P0, PT, R2, R9, PT ;  /* 0x000000090200720c */ /* 0x000fe40003f06270 */
[----:B------:R-:W-:Y:S01]  /*03c0*/  SEL R9, RZ, 0x1, P1 ;  /* 0x00000001ff097807 */ /* 0x000fe20000800000 */
[----:B0-----:R-:W-:-:S03]  /*03d0*/  IMAD.WIDE R6, R5, 0x4, R6 ;  /* 0x0000000405067825 */ /* 0x001fc600078e0206 */
[----:B------:R-:W-:-:S13]  /*03e0*/  ISETP.LT.OR P0, PT, R4, R9, !P0 ;  /* 0x000000090400720c */ /* 0x000fda0004701670 */
[----:B-1----:R-:W-:Y:S05]  /*03f0*/  @P0 BRA `(.L_x_76) ;  /* 0x00000000002c0947 */ /* 0x002fea0003800000 */
[----:B------:R-:W0:Y:S01]  /*0400*/  LDCU UR6, c[0x0][0x388] ;  /* 0x00007100ff0677ac */ /* 0x000e220008000800 */
[----:B------:R-:W-:Y:S02]  /*0410*/  LOP3.LUT R4, RZ, R13, RZ, 0x33, !PT ;  /* 0x0000000dff047212 */ /* 0x000fe400078e33ff */
[----:B------:R-:W-:Y:S02]  /*0420*/  LOP3.LUT R2, RZ, R11, RZ, 0x33, !PT ;  /* 0x0000000bff027212 */ /* 0x000fe400078e33ff */
[----:B------:R-:W-:Y:S02]  /*0430*/  SHF.R.U32.HI R5, RZ, 0x1f, R4 ;  /* 0x0000001fff057819 */ /* 0x000fe40000011604 */
[----:B------:R-:W-:Y:S02]  /*0440*/  SHF.R.U32.HI R2, RZ, 0x1f, R2 ;  /* 0x0000001fff027819 */ /* 0x000fe40000011602 */
[----:B------:R-:W-:-:S04]  /*0450*/  ISETP.GT.AND P0, PT, R5, R0, PT ;  /* 0x000000000500720c */ /* 0x000fc80003f04270 */
[----:B0-----:R-:W-:-:S13]  /*0460*/  ISETP.GT.OR P0, PT, R2, UR6, P0 ;  /* 0x0000000602007c0c */ /* 0x001fda0008704670 */
[----:B------:R-:W0:Y:S01]  /*0470*/  @!P0 LDC.64 R4, c[0x0][0x380] ;  /* 0x0000e000ff048b82 */ /* 0x000e220000000a00 */
[----:B------:R-:W-:Y:S02]  /*0480*/  @!P0 IMAD.MOV.U32 R9, RZ, RZ, -0x1 ;  /* 0xffffffffff098424 */ /* 0x000fe400078e00ff */
[----:B0-----:R-:W-:-:S05]  /*0490*/  @!P0 IMAD.WIDE R2, R3, 0x4, R4 ;  /* 0x0000000403028825 */ /* 0x001fca00078e0204 */
[----:B------:R0:W-:Y:S02]  /*04a0*/  @!P0 STG.E desc[UR4][R2.64], R9 ;  /* 0x0000000902008986 */ /* 0x0001e4000c101904 */
.L_x_76:
[----:B------:R-:W-:Y:S05]  /*04b0*/  BSYNC.RECONVERGENT B0 ;  /* 0x0000000000007941 */ /* 0x000fea0003800200 */
.L_x_75:
[----:B------:R-:W-:Y:S06]  /*04c0*/  BAR.SYNC.DEFER_BLOCKING 0x0 ;  /* 0x0000000000007b1d */ /* 0x000fec0000010000 */
[----:B------:R-:W-:Y:S01]  /*04d0*/  STG.E desc[UR4][R6.64], R15 ;  /* 0x0000000f06007986 */ /* 0x000fe2000c101904 */
[----:B------:R-:W-:Y:S05]  /*04e0*/  EXIT ;  /* 0x000000000000794d */ /* 0x000fea0003800000 */
.L_x_77:
        /* <DEDUP_REMOVED lines=9> */
.L_x_89:


//--------------------- .text._Z11kernelBombaPiiii --------------------------
	.section	.text._Z11kernelBombaPiiii,"ax",@progbits
	.align	128
        .global         _Z11kernelBombaPiiii
        .type           _Z11kernelBombaPiiii,@function
        .size           _Z11kernelBombaPiiii,(.L_x_90 - _Z11kernelBombaPiiii)
        .other          _Z11kernelBombaPiiii,@"STO_CUDA_ENTRY STV_DEFAULT"
_Z11kernelBombaPiiii:
.text._Z11kernelBombaPiiii:
[----:B------:R-:W-:Y:S08]  /*0000*/  LDC R1, c[0x0][0x37c] ;  /* 0x0000df00ff017b82 */ /* 0x000ff00000000800 */
[----:B------:R-:W0:Y:S01]  /*0010*/  LDC R3, c[0x0][0x38c] ;  /* 0x0000e300ff037b82 */ /* 0x000e220000000800 */
[----:B------:R-:W1:Y:S01]  /*0020*/  S2R R7, SR_TID.X ;  /* 0x0000000000077919 */ /* 0x000e620000002100 */
[----:B------:R-:W-:Y:S04]  /*0030*/  BSSY.RECONVERGENT B0, `(.L_x_78) ;  /* 0x0000042000007945 */ /* 0x000fe80003800200 */
[----:B------:R-:W-:Y:S02]  /*0040*/  BSSY.RELIABLE B1, `(.L_x_79) ;  /* 0x000003c000017945 */ /* 0x000fe40003800100 */
[----:B------:R-:W1:Y:S08]  /*0050*/  S2UR UR4, SR_CTAID.X ;  /* 0x00000000000479c3 */ /* 0x000e700000002500 */
[----:B------:R-:W1:Y:S01]  /*0060*/  LDC R2, c[0x0][0x360] ;  /* 0x0000d800ff027b82 */ /* 0x000e620000000800 */
[----:B0-----:R-:W-:-:S07]  /*0070*/  IABS R8, R3 ;  /* 0x0000000300087213 */ /* 0x001fce0000000000 */
[----:B------:R-:W0:Y:S01]  /*0080*/  LDC R0, c[0x0][0x390] ;  /* 0x0000e400ff007b82 */ /* 0x000e220000000800 */
[----:B------:R-:W2:Y:S01]  /*0090*/  I2F.RP R6, R8 ;  /* 0x0000000800067306 */ /* 0x000ea20000209400 */
[----:B-1----:R-:W-:Y:S01]  /*00a0*/  IMAD R2, R2, UR4, R7 ;  /* 0x0000000402027c24 */ /* 0x002fe2000f8e0207 */
[----:B------:R-:W1:Y:S06]  /*00b0*/  LDCU.64 UR4, c[0x0][0x358] ;  /* 0x00006b00ff0477ac */ /* 0x000e6c0008000a00 */
[----:B--2---:R-:W2:Y:S02]  /*00c0*/  MUFU.RCP R6, R6 ;  /* 0x0000000600067308 */ /* 0x004ea40000001000 */
[----:B--2---:R-:W-:Y:S01]  /*00d0*/  VIADD R4, R6, 0xffffffe ;  /* 0x0ffffffe06047836 */ /* 0x004fe20000000000 */
[----:B------:R-:W-:-:S05]  /*00e0*/  IABS R6, R2 ;  /* 0x0000000200067213 */ /* 0x000fca0000000000 */
[----:B------:R2:W3:Y:S02]  /*00f0*/  F2I.FTZ.U32.TRUNC.NTZ R5, R4 ;  /* 0x0000000400057305 */ /* 0x0004e4000021f000 */
[----:B--2---:R-:W-:Y:S02]  /*0100*/  IMAD.MOV.U32 R4, RZ, RZ, RZ ;  /* 0x000000ffff047224 */ /* 0x004fe400078e00ff */
[----:B---3--:R-:W-:-:S04]  /*0110*/  IMAD.MOV R9, RZ, RZ, -R5 ;  /* 0x000000ffff097224 */ /* 0x008fc800078e0a05 */
[----:B------:R-:W-:Y:S01]  /*0120*/  IMAD R7, R9, R8, RZ ;  /* 0x0000000809077224 */ /* 0x000fe200078e02ff */
[----:B0-----:R-:W-:-:S03]  /*0130*/  IABS R9, R0 ;  /* 0x0000000000097213 */ /* 0x001fc60000000000 */
[----:B------:R-:W-:-:S04]  /*0140*/  IMAD.HI.U32 R5, R5, R7, R4 ;  /* 0x0000000705057227 */ /* 0x000fc800078e0004 */
[----:B------:R-:W-:Y:S02]  /*0150*/  IMAD.MOV.U32 R7, RZ, RZ, R6 ;  /* 0x000000ffff077224 */ /* 0x000fe400078e0006 */
[----:B------:R-:W-:-:S04]  /*0160*/  IMAD.HI.U32 R6, R5, R9, RZ ;  /* 0x0000000905067227 */ /* 0x000fc800078e00ff */
[----:B------:R-:W-:-:S04]  /*0170*/  IMAD.HI.U32 R4, R5, R7, RZ ;  /* 0x0000000705047227 */ /* 0x000fc800078e00ff */
[----:B------:R-:W-:Y:S01]  /*0180*/  IMAD.MOV R10, RZ, RZ, -R6 ;  /* 0x000000ffff0a7224 */ /* 0x000fe200078e0a06 */
[----:B------:R-:W-:-:S05]  /*0190*/  IADD3 R5, PT, PT, -R4, RZ, RZ ;  /* 0x000000ff04057210 */ /* 0x000fca0007ffe1ff */
[C---:B------:R-:W-:Y:S02]  /*01a0*/  IMAD R5, R8.reuse, R5, R7 ;  /* 0x0000000508057224 */ /* 0x040fe400078e0207 */
[----:B------:R-:W-:-:S03]  /*01b0*/  IMAD R7, R8, R10, R9 ;  /* 0x0000000a08077224 */ /* 0x000fc600078e0209 */
[C---:B------:R-:W-:Y:S02]  /*01c0*/  ISETP.GT.U32.AND P4, PT, R8.reuse, R5, PT ;  /* 0x000000050800720c */ /* 0x040fe40003f84070 */
[----:B------:R-:W-:-:S11]  /*01d0*/  ISETP.GT.U32.AND P5, PT, R8, R7, PT ;  /* 0x000000070800720c */ /* 0x000fd60003fa4070 */
[--C-:B------:R-:W-:Y:S01]  /*01e0*/  @!P4 IMAD.IADD R5, R5, 0x1, -R8.reuse ;  /* 0x000000010505c824 */ /* 0x100fe200078e0a08 */
[----:B------:R-:W-:Y:S01]  /*01f0*/  @!P4 IADD3 R4, PT, PT, R4, 0x1, RZ ;  /* 0x000000010404c810 */ /* 0x000fe20007ffe0ff */
[----:B------:R-:W-:Y:S02]  /*0200*/  @!P5 IMAD.IADD R7, R7, 0x1, -R8 ;  /* 0x000000010707d824 */ /* 0x000fe400078e0a08 */
[----:B------:R-:W-:Y:S01]  /*0210*/  @!P5 VIADD R6, R6, 0x1 ;  /* 0x000000010606d836 */ /* 0x000fe20000000000 */
[-C--:B------:R-:W-:Y:S02]  /*0220*/  ISETP.GE.U32.AND P2, PT, R5, R8.reuse, PT ;  /* 0x000000080500720c */ /* 0x080fe40003f46070 */
[----:B------:R-:W-:Y:S02]  /*0230*/  ISETP.GE.U32.AND P3, PT, R7, R8, PT ;  /* 0x000000080700720c */ /* 0x000fe40003f66070 */
[-C--:B------:R-:W-:Y:S02]  /*0240*/  LOP3.LUT R5, R2, R3.reuse, RZ, 0x3c, !PT ;  /* 0x0000000302057212 */ /* 0x080fe400078e3cff */
[----:B------:R-:W-:-:S02]  /*0250*/  LOP3.LUT R7, R0, R3, RZ, 0x3c, !PT ;  /* 0x0000000300077212 */ /* 0x000fc400078e3cff */
[----:B------:R-:W-:Y:S02]  /*0260*/  ISETP.GE.AND P0, PT, R5, RZ, PT ;  /* 0x000000ff0500720c */ /* 0x000fe40003f06270 */
[----:B------:R-:W-:Y:S02]  /*0270*/  ISETP.GE.AND P1, PT, R7, RZ, PT ;  /* 0x000000ff0700720c */ /* 0x000fe40003f26270 */
[----:B------:R-:W-:Y:S01]  /*0280*/  LOP3.LUT R5, RZ, R3, RZ, 0x33, !PT ;  /* 0x00000003ff057212 */ /* 0x000fe200078e33ff */
[----:B------:R-:W-:Y:S01]  /*0290*/  @P2 VIADD R4, R4, 0x1 ;  /* 0x0000000104042836 */ /* 0x000fe20000000000 */
[----:B------:R-:W-:Y:S01]  /*02a0*/  ISETP.NE.AND P2, PT, R3, RZ, PT ;  /* 0x000000ff0300720c */ /* 0x000fe20003f45270 */
[----:B------:R-:W-:-:S06]  /*02b0*/  @P3 VIADD R6, R6, 0x1 ;  /* 0x0000000106063836 */ /* 0x000fcc0000000000 */
[----:B------:R-:W-:Y:S02]  /*02c0*/  @!P0 IADD3 R4, PT, PT, -R4, RZ, RZ ;  /* 0x000000ff04048210 */ /* 0x000fe40007ffe1ff */
[----:B------:R-:W-:Y:S02]  /*02d0*/  @!P1 IMAD.MOV R6, RZ, RZ, -R6 ;  /* 0x000000ffff069224 */ /* 0x000fe400078e0a06 */
[----:B------:R-:W-:-:S03]  /*02e0*/  SEL R7, R5, R4, !P2 ;  /* 0x0000000405077207 */ /* 0x000fc60005000000 */
[----:B------:R-:W-:-:S04]  /*02f0*/  SEL R4, R5, R6, !P2 ;  /* 0x0000000605047207 */ /* 0x000fc80005000000 */
[----:B------:R-:W-:-:S13]  /*0300*/  ISETP.NE.AND P0, PT, R4, R7, PT ;  /* 0x000000070400720c */ /* 0x000fda0003f05270 */
[----:B-1----:R-:W-:Y:S05]  /*0310*/  @!P0 BRA `(.L_x_80) ;  /* 0x0000000000388947 */ /* 0x002fea0003800000 */
[----:B------:R-:W0:Y:S01]  /*0320*/  LDCU UR6, c[0x0][0x388] ;  /* 0x00007100ff0677ac */ /* 0x000e220008000800 */
[----:B------:R-:W-:Y:S01]  /*0330*/  IMAD.MOV R4, RZ, RZ, -R4 ;  /* 0x000000ffff047224 */ /* 0x000fe200078e0a04 */
[----:B------:R-:W-:Y:S01]  /*0340*/  LOP3.LUT R5, RZ, R7, RZ, 0x33, !PT ;  /* 0x00000007ff057212 */ /* 0x000fe200078e33ff */
[----:B------:R-:W-:Y:S02]  /*0350*/  IMAD.MOV R6, RZ, RZ, -R7 ;  /* 0x000000ffff067224 */ /* 0x000fe400078e0a07 */
[C---:B------:R-:W-:Y:S01]  /*0360*/  IMAD R4, R3.reuse, R4, R0 ;  /* 0x0000000403047224 */ /* 0x040fe200078e0200 */
[----:B------:R-:W-:Y:S01]  /*0370*/  SHF.R.U32.HI R5, RZ, 0x1f, R5 ;  /* 0x0000001fff057819 */ /* 0x000fe20000011605 */
[----:B------:R-:W-:-:S05]  /*0380*/  IMAD R7, R3, R6, R2 ;  /* 0x0000000603077224 */ /* 0x000fca00078e0202 */
[-C--:B------:R-:W-:Y:S02]  /*0390*/  ISETP.NE.AND P0, PT, R4, R7.reuse, PT ;  /* 0x000000070400720c */ /* 0x080fe40003f05270 */
[----:B------:R-:W-:Y:S02]  /*03a0*/  LOP3.LUT R4, RZ, R7, RZ, 0x33, !PT ;  /* 0x00000007ff047212 */ /* 0x000fe400078e33ff */
[----:B0-----:R-:W-:Y:S02]  /*03b0*/  ISETP.GT.OR P0, PT, R5, UR6, P0 ;  /* 0x0000000605007c0c */ /* 0x001fe40008704670 */
[----:B------:R-:W-:-:S04]  /*03c0*/  SHF.R.U32.HI R4, RZ, 0x1f, R4 ;  /* 0x0000001fff047819 */ /* 0x000fc80000011604 */
[----:B------:R-:W-:-:S13]  /*03d0*/  ISETP.GT.OR P0, PT, R4, R3, P0 ;  /* 0x000000030400720c */ /* 0x000fda0000704670 */
[----:B------:R-:W-:Y:S05]  /*03e0*/  @P0 BREAK.RELIABLE B1 ;  /* 0x0000000000010942 */ /* 0x000fea0003800100 */
[----:B------:R-:W-:Y:S05]  /*03f0*/  @P0 BRA `(.L_x_81) ;  /* 0x0000000000140947 */ /* 0x000fea0003800000 */
.L_x_80:
[----:B------:R-:W-:Y:S05]  /*0400*/  BSYNC.RELIABLE B1 ;  /* 0x0000000000017941 */ /* 0x000fea0003800100 */
.L_x_79:
[----:B------:R-:W0:Y:S01]  /*0410*/  LDC.64 R4, c[0x0][0x380] ;  /* 0x0000e000ff047b82 */ /* 0x000e220000000a00 */
[----:B------:R-:W-:Y:S01]  /*0420*/  MOV R7, 0xffffffff ;  /* 0xffffffff00077802 */ /* 0x000fe20000000f00 */
[----:B0-----:R-:W-:-:S05]  /*0430*/  IMAD.WIDE R2, R2, 0x4, R4 ;  /* 0x0000000402027825 */ /* 0x001fca00078e0204 */
[----:B------:R0:W-:Y:S02]  /*0440*/  STG.E desc[UR4][R2.64], R7 ;  /* 0x0000000702007986 */ /* 0x0001e4000c101904 */
.L_x_81:
[----:B------:R-:W-:Y:S05]  /*0450*/  BSYNC.RECONVERGENT B0 ;  /* 0x0000000000007941 */ /* 0x000fea0003800200 */
.L_x_78:
[----:B------:R-:W-:Y:S05]  /*0460*/  WARPSYNC.ALL ;  /* 0x0000000000007948 */ /* 0x000fea0003800000 */
[----:B0-----:R-:W0:Y:S01]  /*0470*/  LDC.64 R2, c[0x0][0x380] ;  /* 0x0000e000ff027b82 */ /* 0x001e220000000a00 */
[----:B------:R-:W-:Y:S02]  /*0480*/  IMAD.MOV.U32 R5, RZ, RZ, -0x1 ;  /* 0xffffffffff057424 */ /* 0x000fe400078e00ff */
[----:B0-----:R-:W-:-:S05]  /*0490*/  IMAD.WIDE R2, R0, 0x4, R2 ;  /* 0x0000000400027825 */ /* 0x001fca00078e0202 */
[----:B------:R-:W-:Y:S06]  /*04a0*/  BAR.SYNC.DEFER_BLOCKING 0x0 ;  /* 0x0000000000007b1d */ /* 0x000fec0000010000 */
[----:B------:R-:W-:Y:S01]  /*04b0*/  STG.E desc[UR4][R2.64], R5 ;  /* 0x0000000502007986 */ /* 0x000fe2000c101904 */
[----:B------:R-:W-:Y:S05]  /*04c0*/  EXIT ;  /* 0x000000000000794d */ /* 0x000fea0003800000 */
.L_x_82:
        /* <DEDUP_REMOVED lines=11> */
.L_x_90:


//--------------------- .nv.global.init           --------------------------
	.section	.nv.global.init,"aw",@progbits
	.align	4
.nv.global.init:
	.type		mrg32k3aM1SubSeq,@object
	.size		mrg32k3aM1SubSeq,(mrg32k3aM2SubSeq - mrg32k3aM1SubSeq)
mrg32k3aM1SubSeq:
        /*0000*/ 	.byte	0x0b, 0xcc, 0xee, 0x04, 0x73, 0x29, 0x8b, 0x6f, 0xf6, 0x53, 0x03, 0xf6, 0x23, 0xf6, 0xea, 0xda
        /* <DEDUP_REMOVED lines=125> */
	.type		mrg32k3aM2SubSeq,@object
	.size		mrg32k3aM2SubSeq,(mrg32k3aM1 - mrg32k3aM2SubSeq)
mrg32k3aM2SubSeq:
        /* <DEDUP_REMOVED lines=126> */
	.type		mrg32k3aM1,@object
	.size		mrg32k3aM1,(mrg32k3aM1Seq - mrg32k3aM1)
mrg32k3aM1:
        /* <DEDUP_REMOVED lines=144> */
	.type		mrg32k3aM1Seq,@object
	.size		mrg32k3aM1Seq,(mrg32k3aM2 - mrg32k3aM1Seq)
mrg32k3aM1Seq:
        /* <DEDUP_REMOVED lines=144> */
	.type		mrg32k3aM2,@object
	.size		mrg32k3aM2,(mrg32k3aM2Seq - mrg32k3aM2)
mrg32k3aM2:
        /* <DEDUP_REMOVED lines=144> */
	.type		mrg32k3aM2Seq,@object
	.size		mrg32k3aM2Seq,(precalc_xorwow_matrix - mrg32k3aM2Seq)
mrg32k3aM2Seq:
        /* <DEDUP_REMOVED lines=144> */
	.type		precalc_xorwow_matrix,@object
	.size		precalc_xorwow_matrix,(precalc_xorwow_offset_matrix - precalc_xorwow_matrix)
precalc_xorwow_matrix:
        /* <DEDUP_REMOVED lines=6400> */
	.type		precalc_xorwow_offset_matrix,@object
	.size		precalc_xorwow_offset_matrix,($str - precalc_xorwow_offset_matrix)
precalc_xorwow_offset_matrix:
        /* <DEDUP_REMOVED lines=6400> */
	.type		$str,@object
	.size		$str,($str$10 - $str)
$str:
        /*353c0*/ 	.byte	0x43, 0x4f, 0x4c, 0x4f, 0x52, 0x20, 0x25, 0x64, 0x0a, 0x00
	.type		$str$10,@object
	.size		$str$10,($str$9 - $str$10)
$str$10:
        /*353ca*/ 	.byte	0x44, 0x45, 0x56, 0x5f, 0x49, 0x4e, 0x44, 0x45, 0x58, 0x20, 0x25, 0x64, 0x20, 0x0a, 0x00
	.type		$str$9,@object
	.size		$str$9,($str$6 - $str$9)
$str$9:
        /*353d9*/ 	.byte	0x44, 0x45, 0x56, 0x5f, 0x45, 0x4e, 0x43, 0x4f, 0x4e, 0x54, 0x52, 0x41, 0x44, 0x4f, 0x20, 0x25
        /*353e9*/ 	.byte	0x64, 0x20, 0x0a, 0x00
	.type		$str$6,@object
	.size		$str$6,($str$7 - $str$6)
$str$6:
        /*353ed*/ 	.byte	0x0a, 0x4e, 0x75, 0x6d, 0x65, 0x72, 0x6f, 0x20, 0x65, 0x6c, 0x65, 0x6d, 0x65, 0x6e, 0x74, 0x6f
        /*353fd*/ 	.byte	0x73, 0x20, 0x25, 0x64, 0x0a, 0x00
	.type		$str$7,@object
	.size		$str$7,($str$1 - $str$7)
$str$7:
        /*35403*/ 	.byte	0x0a, 0x43, 0x61, 0x6d, 0x69, 0x6e, 0x6f, 0x20, 0x45, 0x4e, 0x43, 0x4f, 0x4e, 0x54, 0x52, 0x41
        /*35413*/ 	.byte	0x44, 0x4f, 0x20, 0x25, 0x64, 0x0a, 0x00
	.type		$str$1,@object
	.size		$str$1,($str$12 - $str$1)
$str$1:
        /*3541a*/ 	.byte	0x0a, 0x41, 0x76, 0x61, 0x6e, 0x7a, 0x61, 0x20, 0x61, 0x20, 0x6c, 0x61, 0x20, 0x70, 0x6f, 0x73
        /*3542a*/ 	.byte	0x20, 0x44, 0x45, 0x52, 0x45, 0x43, 0x48, 0x41, 0x20, 0x5b, 0x25, 0x64, 0x5d, 0x20, 0x68, 0x69
        /*3543a*/ 	.byte	0x6c, 0x6f, 0x20, 0x25, 0x64, 0x00
	.type		$str$12,@object
	.size		$str$12,($str$4 - $str$12)
$str$12:
        /*35440*/ 	.byte	0x56, 0x61, 0x6c, 0x6f, 0x72, 0x20, 0x64, 0x65, 0x6c, 0x20, 0x63, 0x6f, 0x6e, 0x74, 0x61, 0x64
        /*35450*/ 	.byte	0x6f, 0x72, 0x20, 0x64, 0x65, 0x20, 0x72, 0x6f, 0x6d, 0x70, 0x65, 0x63, 0x61, 0x62, 0x65, 0x7a
        /*35460*/ 	.byte	0x61, 0x73, 0x20, 0x25, 0x64, 0x20, 0x0a, 0x00
	.type		$str$4,@object
	.size		$str$4,($str$2 - $str$4)
$str$4:
        /*35468*/ 	.byte	0x0a, 0x41, 0x76, 0x61, 0x6e, 0x7a, 0x61, 0x20, 0x61, 0x20, 0x6c, 0x61, 0x20, 0x70, 0x6f, 0x73
        /*35478*/ 	.byte	0x20, 0x49, 0x5a, 0x51, 0x55, 0x49, 0x45, 0x52, 0x44, 0x41, 0x20, 0x5b, 0x25, 0x64, 0x5d, 0x20
        /*35488*/ 	.byte	0x68, 0x69, 0x6c, 0x6f, 0x20, 0x25, 0x64, 0x00
	.type		$str$2,@object
	.size		$str$2,($str$8 - $str$2)
$str$2:
        /*35490*/ 	.byte	0x0a, 0x43, 0x6f, 0x6e, 0x74, 0x69, 0x6e, 0x75, 0x61, 0x20, 0x70, 0x6f, 0x72, 0x20, 0x70, 0x6f
        /*354a0*/ 	.byte	0x73, 0x69, 0x63, 0x69, 0x6f, 0x6e, 0x20, 0x28, 0x66, 0x69, 0x6c, 0x61, 0x29, 0x20, 0x25, 0x64
        /*354b0*/ 	.byte	0x20, 0x68, 0x69, 0x6c, 0x6f, 0x20, 0x25, 0x64, 0x0a, 0x00
	.type		$str$8,@object
	.size		$str$8,($str$13 - $str$8)
$str$8:
        /*354ba*/ 	.byte	0x0a, 0x43, 0x61, 0x6d, 0x69, 0x6e, 0x6f, 0x20, 0x6e, 0x6f, 0x20, 0x65, 0x6e, 0x63, 0x6f, 0x6e
        /*354ca*/ 	.byte	0x74, 0x72, 0x61, 0x64, 0x6f, 0x20, 0x64, 0x65, 0x73, 0x64, 0x65, 0x20, 0x6c, 0x61, 0x20, 0x70
        /*354da*/ 	.byte	0x6f, 0x73, 0x69, 0x63, 0x69, 0x6f, 0x6e, 0x20, 0x25, 0x64, 0x0a, 0x00
	.type		$str$13,@object
	.size		$str$13,($str$11 - $str$13)
$str$13:
        /*354e6*/ 	.byte	0x53, 0x6f, 0x79, 0x20, 0x65, 0x6c, 0x20, 0x68, 0x69, 0x6c, 0x6f, 0x20, 0x25, 0x64, 0x20, 0x76
        /*354f6*/ 	.byte	0x6f, 0x79, 0x20, 0x61, 0x20, 0x61, 0x63, 0x74, 0x75, 0x61, 0x6c, 0x69, 0x7a, 0x61, 0x72, 0x20
        /*35506*/ 	.byte	0x65, 0x6c, 0x20, 0x74, 0x61, 0x62, 0x6c, 0x65, 0x72, 0x6f, 0x20, 0x0a, 0x20, 0x00
	.type		$str$11,@object
	.size		$str$11,($str$5 - $str$11)
$str$11:
        /*35514*/ 	.byte	0x56, 0x61, 0x6c, 0x6f, 0x72, 0x20, 0x64, 0x65, 0x6c, 0x20, 0x63, 0x6f, 0x6e, 0x74, 0x61, 0x64
        /*35524*/ 	.byte	0x6f, 0x72, 0x20, 0x64, 0x65, 0x20, 0x66, 0x69, 0x6c, 0x61, 0x20, 0x25, 0x64, 0x20, 0x79, 0x20
        /*35534*/ 	.byte	0x63, 0x6f, 0x6e, 0x74, 0x61, 0x64, 0x6f, 0x72, 0x20, 0x63, 0x6f, 0x6c, 0x75, 0x6d, 0x6e, 0x61
        /*35544*/ 	.byte	0x20, 0x25, 0x64, 0x20, 0x0a, 0x00
	.type		$str$5,@object
	.size		$str$5,($str$3 - $str$5)
$str$5:
        /*3554a*/ 	.byte	0x0a, 0x41, 0x76, 0x61, 0x6e, 0x7a, 0x61, 0x20, 0x61, 0x20, 0x6c, 0x61, 0x20, 0x70, 0x6f, 0x73
        /*3555a*/ 	.byte	0x20, 0x41, 0x52, 0x52, 0x49, 0x42, 0x41, 0x20, 0x5b, 0x25, 0x64, 0x5d, 0x20, 0x75, 0x6c, 0x74
        /*3556a*/ 	.byte	0x69, 0x6d, 0x61, 0x20, 0x70, 0x6f, 0x73, 0x69, 0x63, 0x69, 0x6f, 0x6e, 0x20, 0x25, 0x64, 0x20
        /*3557a*/ 	.byte	0x68, 0x69, 0x6c, 0x6f, 0x20, 0x25, 0x64, 0x00
	.type		$str$3,@object
	.size		$str$3,(.L_14 - $str$3)
$str$3:
        /*35582*/ 	.byte	0x0a, 0x41, 0x76, 0x61, 0x6e, 0x7a, 0x61, 0x20, 0x61, 0x20, 0x6c, 0x61, 0x20, 0x70, 0x6f, 0x73
        /*35592*/ 	.byte	0x20, 0x64, 0x65, 0x20, 0x41, 0x42, 0x41, 0x4a, 0x4f, 0x20, 0x5b, 0x25, 0x64, 0x5d, 0x20, 0x75
        /*355a2*/ 	.byte	0x6c, 0x74, 0x69, 0x6d, 0x61, 0x20, 0x70, 0x6f, 0x73, 0x69, 0x63, 0x69, 0x6f, 0x6e, 0x20, 0x25
        /*355b2*/ 	.byte	0x64, 0x20, 0x68, 0x69, 0x6c, 0x6f, 0x20, 0x25, 0x64, 0x00
.L_14:


//--------------------- .nv.shared.reserved.0     --------------------------
	.section	.nv.shared.reserved.0,"aw",@nobits
	.weak		__nv_reservedSMEM_offset_0_alias
	.size		__nv_reservedSMEM_offset_0_alias, 0, 64
	.other		__nv_reservedSMEM_offset_0_alias,@"STO_CUDA_RESERVED_SHARED STV_DEFAULT"
__nv_reservedSMEM_offset_0_alias:
	.zero		0
	.zero		64


//--------------------- .nv.constant0._Z27kernelEncontrarRompecabezasPiiiiS_ii --------------------------
	.section	.nv.constant0._Z27kernelEncontrarRompecabezasPiiiiS_ii,"a",@progbits
	.sectionflags	@""
	.align	4
.nv.constant0._Z27kernelEncontrarRompecabezasPiiiiS_ii:
	.zero		936


//--------------------- .nv.constant0._Z20kernelEncontrarBombaPiiiiS_S_ --------------------------
	.section	.nv.constant0._Z20kernelEncontrarBombaPiiiiS_S_,"a",@progbits
	.sectionflags	@""
	.align	4
.nv.constant0._Z20kernelEncontrarBombaPiiiiS_S_:
	.zero		936


//--------------------- .nv.constant0._Z22kernelEncontrarCaminosPiiiS_iPbi --------------------------
	.section	.nv.constant0._Z22kernelEncontrarCaminosPiiiS_iPbi,"a",@progbits
	.sectionflags	@""
	.align	4
.nv.constant0._Z22kernelEncontrarCaminosPiiiS_iPbi:
	.zero		940


//--------------------- .nv.constant0._Z26kernelReemplazarPosicionesPiiiiiS_ --------------------------
	.section	.nv.constant0._Z26kernelReemplazarPosicionesPiiiiiS_,"a",@progbits
	.sectionflags	@""
	.align	4
.nv.constant0._Z26kernelReemplazarPosicionesPiiiiiS_:
	.zero		928


//--------------------- .nv.constant0._Z20kernelGenerarTableroPiii --------------------------
	.section	.nv.constant0._Z20kernelGenerarTableroPiii,"a",@progbits
	.sectionflags	@""
	.align	4
.nv.constant0._Z20kernelGenerarTableroPiii:
	.zero		912


//--------------------- .nv.constant0._Z18kernelRompeCabezasPiiiii --------------------------
	.section	.nv.constant0._Z18kernelRompeCabezasPiiiii,"a",@progbits
	.sectionflags	@""
	.align	4
.nv.constant0._Z18kernelRompeCabezasPiiiii:
	.zero		920


//--------------------- .nv.constant0._Z9kernelTNTPiiii --------------------------
	.section	.nv.constant0._Z9kernelTNTPiiii,"a",@progbits
	.sectionflags	@""
	.align	4
.nv.constant0._Z9kernelTNTPiiii:
	.zero		916


//--------------------- .nv.constant0._Z11kernelBombaPiiii --------------------------
	.section	.nv.constant0._Z11kernelBombaPiiii,"a",@progbits
	.sectionflags	@""
	.align	4
.nv.constant0._Z11kernelBombaPiiii:
	.zero		916


//--------------------- SYMBOLS --------------------------

	.type		.nv.reservedSmem.offset0,@object
	.size		.nv.reservedSmem.offset0,0x4
	.type		vprintf,@function
